//
// Generated by NVIDIA NVVM Compiler
//
// Compiler Build ID: CL-36424714
// Cuda compilation tools, release 13.0, V13.0.88
// Based on NVVM 20.0.0
//

.version 9.0
.target sm_100
.address_size 64

	// .globl	_Z9calcForcePdP8MatPointii
.func  (.param .b64 func_retval0) __internal_accurate_pow
(
	.param .b64 __internal_accurate_pow_param_0,
	.param .b64 __internal_accurate_pow_param_1
)
;
.global .align 8 .f64 G = 0d3DD25868F4DEAE16;
.global .align 8 .f64 dt = 0d3F50624DD2F1A9FC;
.global .align 1 .b8 _ZN34_INTERNAL_b42a216b_4_k_cu_28f836af4cuda3std3__45__cpo5beginE[1];
.global .align 1 .b8 _ZN34_INTERNAL_b42a216b_4_k_cu_28f836af4cuda3std3__45__cpo3endE[1];
.global .align 1 .b8 _ZN34_INTERNAL_b42a216b_4_k_cu_28f836af4cuda3std3__45__cpo6cbeginE[1];
.global .align 1 .b8 _ZN34_INTERNAL_b42a216b_4_k_cu_28f836af4cuda3std3__45__cpo4cendE[1];
.global .align 1 .b8 _ZN34_INTERNAL_b42a216b_4_k_cu_28f836af4cuda3std3__45__cpo6rbeginE[1];
.global .align 1 .b8 _ZN34_INTERNAL_b42a216b_4_k_cu_28f836af4cuda3std3__45__cpo4rendE[1];
.global .align 1 .b8 _ZN34_INTERNAL_b42a216b_4_k_cu_28f836af4cuda3std3__45__cpo7crbeginE[1];
.global .align 1 .b8 _ZN34_INTERNAL_b42a216b_4_k_cu_28f836af4cuda3std3__45__cpo5crendE[1];
.global .align 1 .b8 _ZN34_INTERNAL_b42a216b_4_k_cu_28f836af4cuda3std3__436_GLOBAL__N__b42a216b_4_k_cu_28f836af6ignoreE[1];
.global .align 1 .b8 _ZN34_INTERNAL_b42a216b_4_k_cu_28f836af4cuda3std3__419piecewise_constructE[1];
.global .align 1 .b8 _ZN34_INTERNAL_b42a216b_4_k_cu_28f836af4cuda3std3__48in_placeE[1];
.global .align 1 .b8 _ZN34_INTERNAL_b42a216b_4_k_cu_28f836af4cuda3std3__420unreachable_sentinelE[1];
.global .align 1 .b8 _ZN34_INTERNAL_b42a216b_4_k_cu_28f836af4cuda3std3__47nulloptE[1];
.global .align 1 .b8 _ZN34_INTERNAL_b42a216b_4_k_cu_28f836af4cuda3std3__48unexpectE[1];
.global .align 1 .b8 _ZN34_INTERNAL_b42a216b_4_k_cu_28f836af4cuda3std6ranges3__45__cpo4swapE[1];
.global .align 1 .b8 _ZN34_INTERNAL_b42a216b_4_k_cu_28f836af4cuda3std6ranges3__45__cpo9iter_moveE[1];
.global .align 1 .b8 _ZN34_INTERNAL_b42a216b_4_k_cu_28f836af4cuda3std6ranges3__45__cpo5beginE[1];
.global .align 1 .b8 _ZN34_INTERNAL_b42a216b_4_k_cu_28f836af4cuda3std6ranges3__45__cpo3endE[1];
.global .align 1 .b8 _ZN34_INTERNAL_b42a216b_4_k_cu_28f836af4cuda3std6ranges3__45__cpo6cbeginE[1];
.global .align 1 .b8 _ZN34_INTERNAL_b42a216b_4_k_cu_28f836af4cuda3std6ranges3__45__cpo4cendE[1];
.global .align 1 .b8 _ZN34_INTERNAL_b42a216b_4_k_cu_28f836af4cuda3std6ranges3__45__cpo7advanceE[1];
.global .align 1 .b8 _ZN34_INTERNAL_b42a216b_4_k_cu_28f836af4cuda3std6ranges3__45__cpo9iter_swapE[1];
.global .align 1 .b8 _ZN34_INTERNAL_b42a216b_4_k_cu_28f836af4cuda3std6ranges3__45__cpo4nextE[1];
.global .align 1 .b8 _ZN34_INTERNAL_b42a216b_4_k_cu_28f836af4cuda3std6ranges3__45__cpo4prevE[1];
.global .align 1 .b8 _ZN34_INTERNAL_b42a216b_4_k_cu_28f836af4cuda3std6ranges3__45__cpo4dataE[1];
.global .align 1 .b8 _ZN34_INTERNAL_b42a216b_4_k_cu_28f836af4cuda3std6ranges3__45__cpo5cdataE[1];
.global .align 1 .b8 _ZN34_INTERNAL_b42a216b_4_k_cu_28f836af4cuda3std6ranges3__45__cpo4sizeE[1];
.global .align 1 .b8 _ZN34_INTERNAL_b42a216b_4_k_cu_28f836af4cuda3std6ranges3__45__cpo5ssizeE[1];
.global .align 1 .b8 _ZN34_INTERNAL_b42a216b_4_k_cu_28f836af4cuda3std6ranges3__45__cpo8distanceE[1];
.global .align 1 .b8 _ZN34_INTERNAL_b42a216b_4_k_cu_28f836af6thrust24THRUST_300001_SM_1000_NS8cuda_cub3parE[1];
.global .align 1 .b8 _ZN34_INTERNAL_b42a216b_4_k_cu_28f836af6thrust24THRUST_300001_SM_1000_NS8cuda_cub10par_nosyncE[1];
.global .align 1 .b8 _ZN34_INTERNAL_b42a216b_4_k_cu_28f836af6thrust24THRUST_300001_SM_1000_NS6system6detail10sequential3seqE[1];
.global .align 1 .b8 _ZN34_INTERNAL_b42a216b_4_k_cu_28f836af6thrust24THRUST_300001_SM_1000_NS12placeholders2_1E[1];
.global .align 1 .b8 _ZN34_INTERNAL_b42a216b_4_k_cu_28f836af6thrust24THRUST_300001_SM_1000_NS12placeholders2_2E[1];
.global .align 1 .b8 _ZN34_INTERNAL_b42a216b_4_k_cu_28f836af6thrust24THRUST_300001_SM_1000_NS12placeholders2_3E[1];
.global .align 1 .b8 _ZN34_INTERNAL_b42a216b_4_k_cu_28f836af6thrust24THRUST_300001_SM_1000_NS12placeholders2_4E[1];
.global .align 1 .b8 _ZN34_INTERNAL_b42a216b_4_k_cu_28f836af6thrust24THRUST_300001_SM_1000_NS12placeholders2_5E[1];
.global .align 1 .b8 _ZN34_INTERNAL_b42a216b_4_k_cu_28f836af6thrust24THRUST_300001_SM_1000_NS12placeholders2_6E[1];
.global .align 1 .b8 _ZN34_INTERNAL_b42a216b_4_k_cu_28f836af6thrust24THRUST_300001_SM_1000_NS12placeholders2_7E[1];
.global .align 1 .b8 _ZN34_INTERNAL_b42a216b_4_k_cu_28f836af6thrust24THRUST_300001_SM_1000_NS12placeholders2_8E[1];
.global .align 1 .b8 _ZN34_INTERNAL_b42a216b_4_k_cu_28f836af6thrust24THRUST_300001_SM_1000_NS12placeholders2_9E[1];
.global .align 1 .b8 _ZN34_INTERNAL_b42a216b_4_k_cu_28f836af6thrust24THRUST_300001_SM_1000_NS12placeholders3_10E[1];
.global .align 1 .b8 _ZN34_INTERNAL_b42a216b_4_k_cu_28f836af6thrust24THRUST_300001_SM_1000_NS3seqE[1];

.visible .entry _Z9calcForcePdP8MatPointii(
	.param .u64 .ptr .align 1 _Z9calcForcePdP8MatPointii_param_0,
	.param .u64 .ptr .align 1 _Z9calcForcePdP8MatPointii_param_1,
	.param .u32 _Z9calcForcePdP8MatPointii_param_2,
	.param .u32 _Z9calcForcePdP8MatPointii_param_3
)
{
	.reg .pred 	%p<47>;
	.reg .b32 	%r<90>;
	.reg .b64 	%rd<25>;
	.reg .b64 	%fd<91>;

	ld.param.u64 	%rd7, [_Z9calcForcePdP8MatPointii_param_0];
	ld.param.u64 	%rd8, [_Z9calcForcePdP8MatPointii_param_1];
	ld.param.u32 	%r36, [_Z9calcForcePdP8MatPointii_param_3];
	cvta.to.global.u64 	%rd1, %rd7;
	cvta.to.global.u64 	%rd2, %rd8;
	mov.u32 	%r37, %ctaid.x;
	mov.u32 	%r38, %ntid.x;
	mov.u32 	%r39, %tid.x;
	mad.lo.s32 	%r40, %r37, %r38, %r39;
	mul.lo.s32 	%r87, %r36, %r40;
	add.s32 	%r2, %r87, %r36;
	setp.lt.s32 	%p3, %r36, 1;
	@%p3 bra 	$L__BB0_29;
	ld.param.u32 	%r79, [_Z9calcForcePdP8MatPointii_param_2];
	setp.eq.s32 	%p4, %r79, 0;
	mov.f64 	%fd31, 0d4000000000000000;
	{
	.reg .b32 %temp; 
	mov.b64 	{%temp, %r3}, %fd31;
	}
	and.b32  	%r4, %r3, 2146435072;
	setp.eq.s32 	%p5, %r4, 1062207488;
	setp.lt.s32 	%p6, %r3, 0;
	selp.b32 	%r5, 0, 2146435072, %p6;
	and.b32  	%r41, %r3, 2147483647;
	setp.ne.s32 	%p7, %r41, 1071644672;
	and.pred  	%p1, %p5, %p7;
	mov.f64 	%fd32, 0d4008000000000000;
	{
	.reg .b32 %temp; 
	mov.b64 	{%temp, %r6}, %fd32;
	}
	and.b32  	%r7, %r6, 2146435072;
	@%p4 bra 	$L__BB0_8;
	and.b32  	%r42, %r6, 2147483647;
	setp.ne.s32 	%p8, %r42, 1071644672;
	setp.eq.s32 	%p9, %r7, 1073741824;
	and.pred  	%p2, %p9, %p8;
$L__BB0_3:
	ld.param.u32 	%r80, [_Z9calcForcePdP8MatPointii_param_2];
	ld.param.u64 	%rd23, [_Z9calcForcePdP8MatPointii_param_1];
	neg.s32 	%r89, %r80;
	cvta.to.global.u64 	%rd24, %rd23;
	mul.wide.s32 	%rd9, %r87, 40;
	add.s64 	%rd10, %rd24, %rd9;
	ld.global.f64 	%fd1, [%rd10];
	ld.global.f64 	%fd2, [%rd10+8];
	ld.global.f64 	%fd3, [%rd10+32];
	neg.s32 	%r88, %r87;
	mov.f64 	%fd90, 0d0000000000000000;
	mov.f64 	%fd89, %fd90;
$L__BB0_4:
	setp.eq.s32 	%p10, %r88, 0;
	@%p10 bra 	$L__BB0_27;
	setp.lt.s32 	%p11, %r3, 0;
	setp.eq.s32 	%p12, %r4, 1062207488;
	ld.global.f64 	%fd6, [%rd24+32];
	ld.global.f64 	%fd7, [%rd24+8];
	ld.global.f64 	%fd34, [%rd24];
	sub.f64 	%fd8, %fd34, %fd1;
	{
	.reg .b32 %temp; 
	mov.b64 	{%temp, %r29}, %fd8;
	}
	abs.f64 	%fd9, %fd8;
	{ // callseq 0, 0
	.param .b64 param0;
	st.param.f64 	[param0], %fd9;
	.param .b64 param1;
	st.param.f64 	[param1], 0d4000000000000000;
	.param .b64 retval0;
	call.uni (retval0), 
	__internal_accurate_pow, 
	(
	param0, 
	param1
	);
	ld.param.f64 	%fd35, [retval0];
	} // callseq 0
	setp.lt.s32 	%p14, %r29, 0;
	neg.f64 	%fd37, %fd35;
	selp.f64 	%fd38, %fd37, %fd35, %p12;
	selp.f64 	%fd39, %fd38, %fd35, %p14;
	setp.eq.f64 	%p15, %fd8, 0d0000000000000000;
	selp.b32 	%r43, %r29, 0, %p12;
	or.b32  	%r44, %r43, 2146435072;
	selp.b32 	%r45, %r44, %r43, %p11;
	mov.b32 	%r46, 0;
	mov.b64 	%fd40, {%r46, %r45};
	selp.f64 	%fd86, %fd40, %fd39, %p15;
	add.f64 	%fd41, %fd8, 0d4000000000000000;
	{
	.reg .b32 %temp; 
	mov.b64 	{%temp, %r47}, %fd41;
	}
	and.b32  	%r48, %r47, 2146435072;
	setp.ne.s32 	%p16, %r48, 2146435072;
	@%p16 bra 	$L__BB0_16;
	setp.num.f64 	%p17, %fd8, %fd8;
	@%p17 bra 	$L__BB0_14;
	mov.f64 	%fd42, 0d4000000000000000;
	add.rn.f64 	%fd86, %fd8, %fd42;
	bra.uni 	$L__BB0_16;
$L__BB0_8:
	add.s32 	%r76, %r87, 1;
	max.s32 	%r8, %r2, %r76;
	sub.s32 	%r77, %r8, %r87;
	and.b32  	%r9, %r77, 3;
	setp.eq.s32 	%p43, %r9, 0;
	mov.u32 	%r84, %r87;
	@%p43 bra 	$L__BB0_11;
	shl.b32 	%r82, %r87, 1;
	add.s64 	%rd3, %rd2, 32;
	neg.s32 	%r81, %r9;
	mov.u32 	%r84, %r87;
$L__BB0_10:
	.pragma "nounroll";
	mul.wide.s32 	%rd14, %r84, 40;
	add.s64 	%rd15, %rd3, %rd14;
	ld.global.f64 	%fd69, [%rd15];
	mul.f64 	%fd70, %fd69, 0d3DD25868F4DEAE16;
	mul.f64 	%fd71, %fd70, 0d0000000000000000;
	mul.wide.s32 	%rd16, %r82, 8;
	add.s64 	%rd17, %rd1, %rd16;
	st.global.f64 	[%rd17], %fd71;
	st.global.f64 	[%rd17+8], %fd71;
	add.s32 	%r84, %r84, 1;
	add.s32 	%r82, %r82, 2;
	add.s32 	%r81, %r81, 1;
	setp.ne.s32 	%p44, %r81, 0;
	@%p44 bra 	$L__BB0_10;
$L__BB0_11:
	sub.s32 	%r78, %r87, %r8;
	setp.gt.u32 	%p45, %r78, -4;
	@%p45 bra 	$L__BB0_29;
	shl.b32 	%r85, %r84, 1;
$L__BB0_13:
	mul.wide.s32 	%rd18, %r84, 40;
	add.s64 	%rd19, %rd2, %rd18;
	ld.global.f64 	%fd72, [%rd19+32];
	mul.f64 	%fd73, %fd72, 0d3DD25868F4DEAE16;
	mul.f64 	%fd74, %fd73, 0d0000000000000000;
	mul.wide.s32 	%rd20, %r85, 8;
	add.s64 	%rd21, %rd1, %rd20;
	st.global.f64 	[%rd21], %fd74;
	st.global.f64 	[%rd21+8], %fd74;
	ld.global.f64 	%fd75, [%rd19+72];
	mul.f64 	%fd76, %fd75, 0d3DD25868F4DEAE16;
	mul.f64 	%fd77, %fd76, 0d0000000000000000;
	st.global.f64 	[%rd21+16], %fd77;
	st.global.f64 	[%rd21+24], %fd77;
	ld.global.f64 	%fd78, [%rd19+112];
	mul.f64 	%fd79, %fd78, 0d3DD25868F4DEAE16;
	mul.f64 	%fd80, %fd79, 0d0000000000000000;
	st.global.f64 	[%rd21+32], %fd80;
	st.global.f64 	[%rd21+40], %fd80;
	ld.global.f64 	%fd81, [%rd19+152];
	mul.f64 	%fd82, %fd81, 0d3DD25868F4DEAE16;
	mul.f64 	%fd83, %fd82, 0d0000000000000000;
	st.global.f64 	[%rd21+48], %fd83;
	st.global.f64 	[%rd21+56], %fd83;
	add.s32 	%r84, %r84, 4;
	add.s32 	%r85, %r85, 8;
	setp.lt.s32 	%p46, %r84, %r2;
	@%p46 bra 	$L__BB0_13;
	bra.uni 	$L__BB0_29;
$L__BB0_14:
	setp.neu.f64 	%p18, %fd9, 0d7FF0000000000000;
	@%p18 bra 	$L__BB0_16;
	or.b32  	%r49, %r5, -2147483648;
	selp.b32 	%r50, %r49, %r5, %p1;
	selp.b32 	%r51, %r50, %r5, %p14;
	mov.b32 	%r52, 0;
	mov.b64 	%fd86, {%r52, %r51};
$L__BB0_16:
	sub.f64 	%fd14, %fd7, %fd2;
	{
	.reg .b32 %temp; 
	mov.b64 	{%temp, %r30}, %fd14;
	}
	abs.f64 	%fd15, %fd14;
	{ // callseq 1, 0
	.param .b64 param0;
	st.param.f64 	[param0], %fd15;
	.param .b64 param1;
	st.param.f64 	[param1], 0d4000000000000000;
	.param .b64 retval0;
	call.uni (retval0), 
	__internal_accurate_pow, 
	(
	param0, 
	param1
	);
	ld.param.f64 	%fd43, [retval0];
	} // callseq 1
	setp.lt.s32 	%p23, %r30, 0;
	neg.f64 	%fd45, %fd43;
	selp.f64 	%fd46, %fd45, %fd43, %p12;
	selp.f64 	%fd47, %fd46, %fd43, %p23;
	setp.eq.f64 	%p24, %fd14, 0d0000000000000000;
	selp.b32 	%r53, %r30, 0, %p12;
	or.b32  	%r54, %r53, 2146435072;
	selp.b32 	%r55, %r54, %r53, %p11;
	mov.b32 	%r56, 0;
	mov.b64 	%fd48, {%r56, %r55};
	selp.f64 	%fd87, %fd48, %fd47, %p24;
	add.f64 	%fd49, %fd14, 0d4000000000000000;
	{
	.reg .b32 %temp; 
	mov.b64 	{%temp, %r57}, %fd49;
	}
	and.b32  	%r58, %r57, 2146435072;
	setp.ne.s32 	%p25, %r58, 2146435072;
	@%p25 bra 	$L__BB0_21;
	setp.num.f64 	%p26, %fd14, %fd14;
	@%p26 bra 	$L__BB0_19;
	mov.f64 	%fd50, 0d4000000000000000;
	add.rn.f64 	%fd87, %fd14, %fd50;
	bra.uni 	$L__BB0_21;
$L__BB0_19:
	setp.neu.f64 	%p27, %fd15, 0d7FF0000000000000;
	@%p27 bra 	$L__BB0_21;
	or.b32  	%r59, %r5, -2147483648;
	selp.b32 	%r60, %r59, %r5, %p1;
	selp.b32 	%r61, %r60, %r5, %p23;
	mov.b32 	%r62, 0;
	mov.b64 	%fd87, {%r62, %r61};
$L__BB0_21:
	setp.lt.s32 	%p29, %r6, 0;
	and.b32  	%r63, %r6, 2146435072;
	setp.eq.s32 	%p30, %r63, 1073741824;
	setp.eq.f64 	%p31, %fd14, 0d3FF0000000000000;
	selp.f64 	%fd51, 0d3FF0000000000000, %fd87, %p31;
	setp.eq.f64 	%p32, %fd8, 0d3FF0000000000000;
	selp.f64 	%fd52, 0d3FF0000000000000, %fd86, %p32;
	add.f64 	%fd20, %fd52, %fd51;
	sqrt.rn.f64 	%fd21, %fd20;
	{
	.reg .b32 %temp; 
	mov.b64 	{%temp, %r31}, %fd21;
	}
	abs.f64 	%fd22, %fd21;
	{ // callseq 2, 0
	.param .b64 param0;
	st.param.f64 	[param0], %fd22;
	.param .b64 param1;
	st.param.f64 	[param1], 0d4008000000000000;
	.param .b64 retval0;
	call.uni (retval0), 
	__internal_accurate_pow, 
	(
	param0, 
	param1
	);
	ld.param.f64 	%fd53, [retval0];
	} // callseq 2
	setp.lt.s32 	%p33, %r31, 0;
	neg.f64 	%fd55, %fd53;
	selp.f64 	%fd56, %fd55, %fd53, %p30;
	selp.f64 	%fd57, %fd56, %fd53, %p33;
	setp.eq.f64 	%p34, %fd20, 0d0000000000000000;
	selp.b32 	%r64, %r31, 0, %p30;
	or.b32  	%r65, %r64, 2146435072;
	selp.b32 	%r66, %r65, %r64, %p29;
	mov.b32 	%r67, 0;
	mov.b64 	%fd58, {%r67, %r66};
	selp.f64 	%fd88, %fd58, %fd57, %p34;
	add.f64 	%fd59, %fd21, 0d4008000000000000;
	{
	.reg .b32 %temp; 
	mov.b64 	{%temp, %r68}, %fd59;
	}
	and.b32  	%r69, %r68, 2146435072;
	setp.ne.s32 	%p35, %r69, 2146435072;
	@%p35 bra 	$L__BB0_26;
	setp.ge.f64 	%p36, %fd20, 0d0000000000000000;
	@%p36 bra 	$L__BB0_24;
	mov.f64 	%fd60, 0d4008000000000000;
	add.rn.f64 	%fd88, %fd21, %fd60;
	bra.uni 	$L__BB0_26;
$L__BB0_24:
	setp.neu.f64 	%p37, %fd22, 0d7FF0000000000000;
	@%p37 bra 	$L__BB0_26;
	selp.b32 	%r70, 0, 2146435072, %p29;
	or.b32  	%r71, %r70, -2147483648;
	selp.b32 	%r72, %r71, %r70, %p2;
	selp.b32 	%r73, %r72, %r70, %p33;
	mov.b32 	%r74, 0;
	mov.b64 	%fd88, {%r74, %r73};
$L__BB0_26:
	setp.eq.f64 	%p40, %fd21, 0d3FF0000000000000;
	selp.f64 	%fd61, 0d3FF0000000000000, %fd88, %p40;
	mul.f64 	%fd62, %fd6, %fd8;
	div.rn.f64 	%fd63, %fd62, %fd61;
	add.f64 	%fd89, %fd89, %fd63;
	mul.f64 	%fd64, %fd6, %fd14;
	div.rn.f64 	%fd65, %fd64, %fd61;
	add.f64 	%fd90, %fd90, %fd65;
$L__BB0_27:
	add.s32 	%r89, %r89, 1;
	setp.ne.s32 	%p41, %r89, 0;
	add.s32 	%r88, %r88, 1;
	add.s64 	%rd24, %rd24, 40;
	@%p41 bra 	$L__BB0_4;
	ld.param.u64 	%rd22, [_Z9calcForcePdP8MatPointii_param_0];
	mul.f64 	%fd66, %fd3, 0d3DD25868F4DEAE16;
	mul.f64 	%fd67, %fd66, %fd89;
	shl.b32 	%r75, %r87, 1;
	cvta.to.global.u64 	%rd11, %rd22;
	mul.wide.s32 	%rd12, %r75, 8;
	add.s64 	%rd13, %rd11, %rd12;
	st.global.f64 	[%rd13], %fd67;
	mul.f64 	%fd68, %fd66, %fd90;
	st.global.f64 	[%rd13+8], %fd68;
	add.s32 	%r87, %r87, 1;
	setp.lt.s32 	%p42, %r87, %r2;
	@%p42 bra 	$L__BB0_3;
$L__BB0_29:
	ret;

}
	// .globl	_Z21simulationStep_deviceP8MatPointPdi
.visible .entry _Z21simulationStep_deviceP8MatPointPdi(
	.param .u64 .ptr .align 1 _Z21simulationStep_deviceP8MatPointPdi_param_0,
	.param .u64 .ptr .align 1 _Z21simulationStep_deviceP8MatPointPdi_param_1,
	.param .u32 _Z21simulationStep_deviceP8MatPointPdi_param_2
)
{
	.reg .pred 	%p<8>;
	.reg .b32 	%r<22>;
	.reg .b64 	%rd<21>;
	.reg .b64 	%fd<92>;

	ld.param.u64 	%rd6, [_Z21simulationStep_deviceP8MatPointPdi_param_0];
	ld.param.u64 	%rd7, [_Z21simulationStep_deviceP8MatPointPdi_param_1];
	ld.param.u32 	%r11, [_Z21simulationStep_deviceP8MatPointPdi_param_2];
	cvta.to.global.u64 	%rd1, %rd7;
	cvta.to.global.u64 	%rd2, %rd6;
	setp.eq.s32 	%p1, %r11, 0;
	@%p1 bra 	$L__BB1_9;
	and.b32  	%r1, %r11, 3;
	setp.lt.u32 	%p2, %r11, 4;
	mov.b32 	%r21, 0;
	@%p2 bra 	$L__BB1_4;
	and.b32  	%r21, %r11, -4;
	neg.s32 	%r19, %r21;
	add.s64 	%rd20, %rd2, 80;
	mov.b32 	%r18, 0;
$L__BB1_3:
	.pragma "nounroll";
	ld.global.f64 	%fd1, [%rd20+-64];
	ld.global.f64 	%fd2, [%rd20+-56];
	ld.global.f64 	%fd3, [%rd20+-48];
	mul.wide.u32 	%rd8, %r18, 8;
	add.s64 	%rd9, %rd1, %rd8;
	ld.global.f64 	%fd4, [%rd9];
	div.rn.f64 	%fd5, %fd4, %fd3;
	fma.rn.f64 	%fd6, %fd5, 0d3F50624DD2F1A9FC, %fd1;
	st.global.f64 	[%rd20+-64], %fd6;
	ld.global.f64 	%fd7, [%rd9+8];
	div.rn.f64 	%fd8, %fd7, %fd3;
	fma.rn.f64 	%fd9, %fd8, 0d3F50624DD2F1A9FC, %fd2;
	st.global.f64 	[%rd20+-56], %fd9;
	ld.global.f64 	%fd10, [%rd20+-80];
	fma.rn.f64 	%fd11, %fd1, 0d3F50624DD2F1A9FC, %fd10;
	st.global.f64 	[%rd20+-80], %fd11;
	ld.global.f64 	%fd12, [%rd20+-72];
	fma.rn.f64 	%fd13, %fd2, 0d3F50624DD2F1A9FC, %fd12;
	st.global.f64 	[%rd20+-72], %fd13;
	ld.global.f64 	%fd14, [%rd20+-24];
	ld.global.f64 	%fd15, [%rd20+-16];
	ld.global.f64 	%fd16, [%rd20+-8];
	ld.global.f64 	%fd17, [%rd9+16];
	div.rn.f64 	%fd18, %fd17, %fd16;
	fma.rn.f64 	%fd19, %fd18, 0d3F50624DD2F1A9FC, %fd14;
	st.global.f64 	[%rd20+-24], %fd19;
	ld.global.f64 	%fd20, [%rd9+24];
	div.rn.f64 	%fd21, %fd20, %fd16;
	fma.rn.f64 	%fd22, %fd21, 0d3F50624DD2F1A9FC, %fd15;
	st.global.f64 	[%rd20+-16], %fd22;
	ld.global.f64 	%fd23, [%rd20+-40];
	fma.rn.f64 	%fd24, %fd14, 0d3F50624DD2F1A9FC, %fd23;
	st.global.f64 	[%rd20+-40], %fd24;
	ld.global.f64 	%fd25, [%rd20+-32];
	fma.rn.f64 	%fd26, %fd15, 0d3F50624DD2F1A9FC, %fd25;
	st.global.f64 	[%rd20+-32], %fd26;
	ld.global.f64 	%fd27, [%rd20+16];
	ld.global.f64 	%fd28, [%rd20+24];
	ld.global.f64 	%fd29, [%rd20+32];
	ld.global.f64 	%fd30, [%rd9+32];
	div.rn.f64 	%fd31, %fd30, %fd29;
	fma.rn.f64 	%fd32, %fd31, 0d3F50624DD2F1A9FC, %fd27;
	st.global.f64 	[%rd20+16], %fd32;
	ld.global.f64 	%fd33, [%rd9+40];
	div.rn.f64 	%fd34, %fd33, %fd29;
	fma.rn.f64 	%fd35, %fd34, 0d3F50624DD2F1A9FC, %fd28;
	st.global.f64 	[%rd20+24], %fd35;
	ld.global.f64 	%fd36, [%rd20];
	fma.rn.f64 	%fd37, %fd27, 0d3F50624DD2F1A9FC, %fd36;
	st.global.f64 	[%rd20], %fd37;
	ld.global.f64 	%fd38, [%rd20+8];
	fma.rn.f64 	%fd39, %fd28, 0d3F50624DD2F1A9FC, %fd38;
	st.global.f64 	[%rd20+8], %fd39;
	ld.global.f64 	%fd40, [%rd20+56];
	ld.global.f64 	%fd41, [%rd20+64];
	ld.global.f64 	%fd42, [%rd20+72];
	ld.global.f64 	%fd43, [%rd9+48];
	div.rn.f64 	%fd44, %fd43, %fd42;
	fma.rn.f64 	%fd45, %fd44, 0d3F50624DD2F1A9FC, %fd40;
	st.global.f64 	[%rd20+56], %fd45;
	ld.global.f64 	%fd46, [%rd9+56];
	div.rn.f64 	%fd47, %fd46, %fd42;
	fma.rn.f64 	%fd48, %fd47, 0d3F50624DD2F1A9FC, %fd41;
	st.global.f64 	[%rd20+64], %fd48;
	ld.global.f64 	%fd49, [%rd20+40];
	fma.rn.f64 	%fd50, %fd40, 0d3F50624DD2F1A9FC, %fd49;
	st.global.f64 	[%rd20+40], %fd50;
	ld.global.f64 	%fd51, [%rd20+48];
	fma.rn.f64 	%fd52, %fd41, 0d3F50624DD2F1A9FC, %fd51;
	st.global.f64 	[%rd20+48], %fd52;
	add.s32 	%r19, %r19, 4;
	add.s32 	%r18, %r18, 8;
	add.s64 	%rd20, %rd20, 160;
	setp.ne.s32 	%p3, %r19, 0;
	@%p3 bra 	$L__BB1_3;
$L__BB1_4:
	setp.eq.s32 	%p4, %r1, 0;
	@%p4 bra 	$L__BB1_9;
	setp.eq.s32 	%p5, %r1, 1;
	@%p5 bra 	$L__BB1_7;
	mul.wide.u32 	%rd10, %r21, 40;
	add.s64 	%rd11, %rd2, %rd10;
	ld.global.f64 	%fd53, [%rd11+16];
	ld.global.f64 	%fd54, [%rd11+24];
	ld.global.f64 	%fd55, [%rd11+32];
	shl.b32 	%r14, %r21, 1;
	mul.wide.u32 	%rd12, %r14, 8;
	add.s64 	%rd13, %rd1, %rd12;
	ld.global.f64 	%fd56, [%rd13];
	div.rn.f64 	%fd57, %fd56, %fd55;
	fma.rn.f64 	%fd58, %fd57, 0d3F50624DD2F1A9FC, %fd53;
	st.global.f64 	[%rd11+16], %fd58;
	ld.global.f64 	%fd59, [%rd13+8];
	div.rn.f64 	%fd60, %fd59, %fd55;
	fma.rn.f64 	%fd61, %fd60, 0d3F50624DD2F1A9FC, %fd54;
	st.global.f64 	[%rd11+24], %fd61;
	ld.global.f64 	%fd62, [%rd11];
	fma.rn.f64 	%fd63, %fd53, 0d3F50624DD2F1A9FC, %fd62;
	st.global.f64 	[%rd11], %fd63;
	ld.global.f64 	%fd64, [%rd11+8];
	fma.rn.f64 	%fd65, %fd54, 0d3F50624DD2F1A9FC, %fd64;
	st.global.f64 	[%rd11+8], %fd65;
	ld.global.f64 	%fd66, [%rd11+56];
	ld.global.f64 	%fd67, [%rd11+64];
	ld.global.f64 	%fd68, [%rd11+72];
	add.s32 	%r15, %r14, 2;
	mul.wide.u32 	%rd14, %r15, 8;
	add.s64 	%rd15, %rd1, %rd14;
	ld.global.f64 	%fd69, [%rd15];
	div.rn.f64 	%fd70, %fd69, %fd68;
	fma.rn.f64 	%fd71, %fd70, 0d3F50624DD2F1A9FC, %fd66;
	st.global.f64 	[%rd11+56], %fd71;
	ld.global.f64 	%fd72, [%rd15+8];
	div.rn.f64 	%fd73, %fd72, %fd68;
	fma.rn.f64 	%fd74, %fd73, 0d3F50624DD2F1A9FC, %fd67;
	st.global.f64 	[%rd11+64], %fd74;
	ld.global.f64 	%fd75, [%rd11+40];
	fma.rn.f64 	%fd76, %fd66, 0d3F50624DD2F1A9FC, %fd75;
	st.global.f64 	[%rd11+40], %fd76;
	ld.global.f64 	%fd77, [%rd11+48];
	fma.rn.f64 	%fd78, %fd67, 0d3F50624DD2F1A9FC, %fd77;
	st.global.f64 	[%rd11+48], %fd78;
	add.s32 	%r21, %r21, 2;
$L__BB1_7:
	and.b32  	%r16, %r11, 1;
	setp.eq.b32 	%p6, %r16, 1;
	not.pred 	%p7, %p6;
	@%p7 bra 	$L__BB1_9;
	mul.wide.u32 	%rd16, %r21, 40;
	add.s64 	%rd17, %rd2, %rd16;
	ld.global.f64 	%fd79, [%rd17+16];
	ld.global.f64 	%fd80, [%rd17+24];
	ld.global.f64 	%fd81, [%rd17+32];
	shl.b32 	%r17, %r21, 1;
	mul.wide.u32 	%rd18, %r17, 8;
	add.s64 	%rd19, %rd1, %rd18;
	ld.global.f64 	%fd82, [%rd19];
	div.rn.f64 	%fd83, %fd82, %fd81;
	fma.rn.f64 	%fd84, %fd83, 0d3F50624DD2F1A9FC, %fd79;
	st.global.f64 	[%rd17+16], %fd84;
	ld.global.f64 	%fd85, [%rd19+8];
	div.rn.f64 	%fd86, %fd85, %fd81;
	fma.rn.f64 	%fd87, %fd86, 0d3F50624DD2F1A9FC, %fd80;
	st.global.f64 	[%rd17+24], %fd87;
	ld.global.f64 	%fd88, [%rd17];
	fma.rn.f64 	%fd89, %fd79, 0d3F50624DD2F1A9FC, %fd88;
	st.global.f64 	[%rd17], %fd89;
	ld.global.f64 	%fd90, [%rd17+8];
	fma.rn.f64 	%fd91, %fd80, 0d3F50624DD2F1A9FC, %fd90;
	st.global.f64 	[%rd17+8], %fd91;
$L__BB1_9:
	ret;

}
	// .globl	_ZN3cub18CUB_300001_SM_10006detail11EmptyKernelIvEEvv
.visible .entry _ZN3cub18CUB_300001_SM_10006detail11EmptyKernelIvEEvv()
{


	ret;

}
	// .globl	_ZN3cub18CUB_300001_SM_10006detail8for_each13static_kernelINS2_12policy_hub_t12policy_500_tEmN6thrust24THRUST_300001_SM_1000_NS8cuda_cub6__fill7functorINS7_6detail15normal_iteratorINS7_10device_ptrI8MatPointEEEESE_EEEEvT0_T1_
.visible .entry _ZN3cub18CUB_300001_SM_10006detail8for_each13static_kernelINS2_12policy_hub_t12policy_500_tEmN6thrust24THRUST_300001_SM_1000_NS8cuda_cub6__fill7functorINS7_6detail15normal_iteratorINS7_10device_ptrI8MatPointEEEESE_EEEEvT0_T1_(
	.param .u64 _ZN3cub18CUB_300001_SM_10006detail8for_each13static_kernelINS2_12policy_hub_t12policy_500_tEmN6thrust24THRUST_300001_SM_1000_NS8cuda_cub6__fill7functorINS7_6detail15normal_iteratorINS7_10device_ptrI8MatPointEEEESE_EEEEvT0_T1__param_0,
	.param .align 8 .b8 _ZN3cub18CUB_300001_SM_10006detail8for_each13static_kernelINS2_12policy_hub_t12policy_500_tEmN6thrust24THRUST_300001_SM_1000_NS8cuda_cub6__fill7functorINS7_6detail15normal_iteratorINS7_10device_ptrI8MatPointEEEESE_EEEEvT0_T1__param_1[48]
)
.maxntid 256
{
	.reg .pred 	%p<4>;
	.reg .b32 	%r<5>;
	.reg .b64 	%rd<14>;
	.reg .b64 	%fd<11>;

	ld.param.f64 	%fd10, [_ZN3cub18CUB_300001_SM_10006detail8for_each13static_kernelINS2_12policy_hub_t12policy_500_tEmN6thrust24THRUST_300001_SM_1000_NS8cuda_cub6__fill7functorINS7_6detail15normal_iteratorINS7_10device_ptrI8MatPointEEEESE_EEEEvT0_T1__param_1+40];
	ld.param.f64 	%fd9, [_ZN3cub18CUB_300001_SM_10006detail8for_each13static_kernelINS2_12policy_hub_t12policy_500_tEmN6thrust24THRUST_300001_SM_1000_NS8cuda_cub6__fill7functorINS7_6detail15normal_iteratorINS7_10device_ptrI8MatPointEEEESE_EEEEvT0_T1__param_1+32];
	ld.param.f64 	%fd8, [_ZN3cub18CUB_300001_SM_10006detail8for_each13static_kernelINS2_12policy_hub_t12policy_500_tEmN6thrust24THRUST_300001_SM_1000_NS8cuda_cub6__fill7functorINS7_6detail15normal_iteratorINS7_10device_ptrI8MatPointEEEESE_EEEEvT0_T1__param_1+24];
	ld.param.f64 	%fd7, [_ZN3cub18CUB_300001_SM_10006detail8for_each13static_kernelINS2_12policy_hub_t12policy_500_tEmN6thrust24THRUST_300001_SM_1000_NS8cuda_cub6__fill7functorINS7_6detail15normal_iteratorINS7_10device_ptrI8MatPointEEEESE_EEEEvT0_T1__param_1+16];
	ld.param.f64 	%fd6, [_ZN3cub18CUB_300001_SM_10006detail8for_each13static_kernelINS2_12policy_hub_t12policy_500_tEmN6thrust24THRUST_300001_SM_1000_NS8cuda_cub6__fill7functorINS7_6detail15normal_iteratorINS7_10device_ptrI8MatPointEEEESE_EEEEvT0_T1__param_1+8];
	ld.param.u64 	%rd4, [_ZN3cub18CUB_300001_SM_10006detail8for_each13static_kernelINS2_12policy_hub_t12policy_500_tEmN6thrust24THRUST_300001_SM_1000_NS8cuda_cub6__fill7functorINS7_6detail15normal_iteratorINS7_10device_ptrI8MatPointEEEESE_EEEEvT0_T1__param_1];
	ld.param.u64 	%rd5, [_ZN3cub18CUB_300001_SM_10006detail8for_each13static_kernelINS2_12policy_hub_t12policy_500_tEmN6thrust24THRUST_300001_SM_1000_NS8cuda_cub6__fill7functorINS7_6detail15normal_iteratorINS7_10device_ptrI8MatPointEEEESE_EEEEvT0_T1__param_0];
	mov.u32 	%r2, %ctaid.x;
	mul.wide.u32 	%rd1, %r2, 512;
	sub.s64 	%rd2, %rd5, %rd1;
	setp.lt.u64 	%p1, %rd2, 512;
	@%p1 bra 	$L__BB3_2;
	mov.u32 	%r4, %tid.x;
	cvta.to.global.u64 	%rd10, %rd4;
	cvt.u64.u32 	%rd11, %r4;
	add.s64 	%rd12, %rd1, %rd11;
	mad.lo.s64 	%rd13, %rd12, 40, %rd10;
	st.global.f64 	[%rd13], %fd6;
	st.global.f64 	[%rd13+8], %fd7;
	st.global.f64 	[%rd13+16], %fd8;
	st.global.f64 	[%rd13+24], %fd9;
	st.global.f64 	[%rd13+32], %fd10;
	st.global.f64 	[%rd13+10240], %fd6;
	st.global.f64 	[%rd13+10248], %fd7;
	st.global.f64 	[%rd13+10256], %fd8;
	st.global.f64 	[%rd13+10264], %fd9;
	st.global.f64 	[%rd13+10272], %fd10;
	bra.uni 	$L__BB3_6;
$L__BB3_2:
	cvta.to.global.u64 	%rd6, %rd4;
	mov.u32 	%r1, %tid.x;
	cvt.u64.u32 	%rd7, %r1;
	setp.le.u64 	%p2, %rd2, %rd7;
	add.s64 	%rd8, %rd1, %rd7;
	mad.lo.s64 	%rd3, %rd8, 40, %rd6;
	@%p2 bra 	$L__BB3_4;
	st.global.f64 	[%rd3], %fd6;
	st.global.f64 	[%rd3+8], %fd7;
	st.global.f64 	[%rd3+16], %fd8;
	st.global.f64 	[%rd3+24], %fd9;
	st.global.f64 	[%rd3+32], %fd10;
$L__BB3_4:
	add.s32 	%r3, %r1, 256;
	cvt.u64.u32 	%rd9, %r3;
	setp.le.u64 	%p3, %rd2, %rd9;
	@%p3 bra 	$L__BB3_6;
	st.global.f64 	[%rd3+10240], %fd6;
	st.global.f64 	[%rd3+10248], %fd7;
	st.global.f64 	[%rd3+10256], %fd8;
	st.global.f64 	[%rd3+10264], %fd9;
	st.global.f64 	[%rd3+10272], %fd10;
$L__BB3_6:
	ret;

}
	// .globl	_ZN3cub18CUB_300001_SM_10006detail8for_each13static_kernelINS2_12policy_hub_t12policy_500_tEmN6thrust24THRUST_300001_SM_1000_NS8cuda_cub20__uninitialized_fill7functorINS7_10device_ptrI8MatPointEESC_EEEEvT0_T1_
.visible .entry _ZN3cub18CUB_300001_SM_10006detail8for_each13static_kernelINS2_12policy_hub_t12policy_500_tEmN6thrust24THRUST_300001_SM_1000_NS8cuda_cub20__uninitialized_fill7functorINS7_10device_ptrI8MatPointEESC_EEEEvT0_T1_(
	.param .u64 _ZN3cub18CUB_300001_SM_10006detail8for_each13static_kernelINS2_12policy_hub_t12policy_500_tEmN6thrust24THRUST_300001_SM_1000_NS8cuda_cub20__uninitialized_fill7functorINS7_10device_ptrI8MatPointEESC_EEEEvT0_T1__param_0,
	.param .align 8 .b8 _ZN3cub18CUB_300001_SM_10006detail8for_each13static_kernelINS2_12policy_hub_t12policy_500_tEmN6thrust24THRUST_300001_SM_1000_NS8cuda_cub20__uninitialized_fill7functorINS7_10device_ptrI8MatPointEESC_EEEEvT0_T1__param_1[48]
)
.maxntid 256
{
	.reg .pred 	%p<4>;
	.reg .b32 	%r<5>;
	.reg .b64 	%rd<14>;
	.reg .b64 	%fd<11>;

	ld.param.f64 	%fd10, [_ZN3cub18CUB_300001_SM_10006detail8for_each13static_kernelINS2_12policy_hub_t12policy_500_tEmN6thrust24THRUST_300001_SM_1000_NS8cuda_cub20__uninitialized_fill7functorINS7_10device_ptrI8MatPointEESC_EEEEvT0_T1__param_1+40];
	ld.param.f64 	%fd9, [_ZN3cub18CUB_300001_SM_10006detail8for_each13static_kernelINS2_12policy_hub_t12policy_500_tEmN6thrust24THRUST_300001_SM_1000_NS8cuda_cub20__uninitialized_fill7functorINS7_10device_ptrI8MatPointEESC_EEEEvT0_T1__param_1+32];
	ld.param.f64 	%fd8, [_ZN3cub18CUB_300001_SM_10006detail8for_each13static_kernelINS2_12policy_hub_t12policy_500_tEmN6thrust24THRUST_300001_SM_1000_NS8cuda_cub20__uninitialized_fill7functorINS7_10device_ptrI8MatPointEESC_EEEEvT0_T1__param_1+24];
	ld.param.f64 	%fd7, [_ZN3cub18CUB_300001_SM_10006detail8for_each13static_kernelINS2_12policy_hub_t12policy_500_tEmN6thrust24THRUST_300001_SM_1000_NS8cuda_cub20__uninitialized_fill7functorINS7_10device_ptrI8MatPointEESC_EEEEvT0_T1__param_1+16];
	ld.param.f64 	%fd6, [_ZN3cub18CUB_300001_SM_10006detail8for_each13static_kernelINS2_12policy_hub_t12policy_500_tEmN6thrust24THRUST_300001_SM_1000_NS8cuda_cub20__uninitialized_fill7functorINS7_10device_ptrI8MatPointEESC_EEEEvT0_T1__param_1+8];
	ld.param.u64 	%rd4, [_ZN3cub18CUB_300001_SM_10006detail8for_each13static_kernelINS2_12policy_hub_t12policy_500_tEmN6thrust24THRUST_300001_SM_1000_NS8cuda_cub20__uninitialized_fill7functorINS7_10device_ptrI8MatPointEESC_EEEEvT0_T1__param_1];
	ld.param.u64 	%rd5, [_ZN3cub18CUB_300001_SM_10006detail8for_each13static_kernelINS2_12policy_hub_t12policy_500_tEmN6thrust24THRUST_300001_SM_1000_NS8cuda_cub20__uninitialized_fill7functorINS7_10device_ptrI8MatPointEESC_EEEEvT0_T1__param_0];
	mov.u32 	%r2, %ctaid.x;
	mul.wide.u32 	%rd1, %r2, 512;
	sub.s64 	%rd2, %rd5, %rd1;
	setp.lt.u64 	%p1, %rd2, 512;
	@%p1 bra 	$L__BB4_2;
	mov.u32 	%r4, %tid.x;
	cvta.to.global.u64 	%rd10, %rd4;
	cvt.u64.u32 	%rd11, %r4;
	add.s64 	%rd12, %rd1, %rd11;
	mad.lo.s64 	%rd13, %rd12, 40, %rd10;
	st.global.f64 	[%rd13], %fd6;
	st.global.f64 	[%rd13+8], %fd7;
	st.global.f64 	[%rd13+16], %fd8;
	st.global.f64 	[%rd13+24], %fd9;
	st.global.f64 	[%rd13+32], %fd10;
	st.global.f64 	[%rd13+10240], %fd6;
	st.global.f64 	[%rd13+10248], %fd7;
	st.global.f64 	[%rd13+10256], %fd8;
	st.global.f64 	[%rd13+10264], %fd9;
	st.global.f64 	[%rd13+10272], %fd10;
	bra.uni 	$L__BB4_6;
$L__BB4_2:
	cvta.to.global.u64 	%rd6, %rd4;
	mov.u32 	%r1, %tid.x;
	cvt.u64.u32 	%rd7, %r1;
	setp.le.u64 	%p2, %rd2, %rd7;
	add.s64 	%rd8, %rd1, %rd7;
	mad.lo.s64 	%rd3, %rd8, 40, %rd6;
	@%p2 bra 	$L__BB4_4;
	st.global.f64 	[%rd3], %fd6;
	st.global.f64 	[%rd3+8], %fd7;
	st.global.f64 	[%rd3+16], %fd8;
	st.global.f64 	[%rd3+24], %fd9;
	st.global.f64 	[%rd3+32], %fd10;
$L__BB4_4:
	add.s32 	%r3, %r1, 256;
	cvt.u64.u32 	%rd9, %r3;
	setp.le.u64 	%p3, %rd2, %rd9;
	@%p3 bra 	$L__BB4_6;
	st.global.f64 	[%rd3+10240], %fd6;
	st.global.f64 	[%rd3+10248], %fd7;
	st.global.f64 	[%rd3+10256], %fd8;
	st.global.f64 	[%rd3+10264], %fd9;
	st.global.f64 	[%rd3+10272], %fd10;
$L__BB4_6:
	ret;

}
	// .globl	_ZN3cub18CUB_300001_SM_10006detail8for_each13static_kernelINS2_12policy_hub_t12policy_500_tElN6thrust24THRUST_300001_SM_1000_NS8cuda_cub6__fill7functorINS7_6detail15normal_iteratorINS7_10device_ptrI8MatPointEEEESE_EEEEvT0_T1_
.visible .entry _ZN3cub18CUB_300001_SM_10006detail8for_each13static_kernelINS2_12policy_hub_t12policy_500_tElN6thrust24THRUST_300001_SM_1000_NS8cuda_cub6__fill7functorINS7_6detail15normal_iteratorINS7_10device_ptrI8MatPointEEEESE_EEEEvT0_T1_(
	.param .u64 _ZN3cub18CUB_300001_SM_10006detail8for_each13static_kernelINS2_12policy_hub_t12policy_500_tElN6thrust24THRUST_300001_SM_1000_NS8cuda_cub6__fill7functorINS7_6detail15normal_iteratorINS7_10device_ptrI8MatPointEEEESE_EEEEvT0_T1__param_0,
	.param .align 8 .b8 _ZN3cub18CUB_300001_SM_10006detail8for_each13static_kernelINS2_12policy_hub_t12policy_500_tElN6thrust24THRUST_300001_SM_1000_NS8cuda_cub6__fill7functorINS7_6detail15normal_iteratorINS7_10device_ptrI8MatPointEEEESE_EEEEvT0_T1__param_1[48]
)
.maxntid 256
{
	.reg .pred 	%p<4>;
	.reg .b32 	%r<5>;
	.reg .b64 	%rd<15>;
	.reg .b64 	%fd<11>;

	ld.param.f64 	%fd10, [_ZN3cub18CUB_300001_SM_10006detail8for_each13static_kernelINS2_12policy_hub_t12policy_500_tElN6thrust24THRUST_300001_SM_1000_NS8cuda_cub6__fill7functorINS7_6detail15normal_iteratorINS7_10device_ptrI8MatPointEEEESE_EEEEvT0_T1__param_1+40];
	ld.param.f64 	%fd9, [_ZN3cub18CUB_300001_SM_10006detail8for_each13static_kernelINS2_12policy_hub_t12policy_500_tElN6thrust24THRUST_300001_SM_1000_NS8cuda_cub6__fill7functorINS7_6detail15normal_iteratorINS7_10device_ptrI8MatPointEEEESE_EEEEvT0_T1__param_1+32];
	ld.param.f64 	%fd8, [_ZN3cub18CUB_300001_SM_10006detail8for_each13static_kernelINS2_12policy_hub_t12policy_500_tElN6thrust24THRUST_300001_SM_1000_NS8cuda_cub6__fill7functorINS7_6detail15normal_iteratorINS7_10device_ptrI8MatPointEEEESE_EEEEvT0_T1__param_1+24];
	ld.param.f64 	%fd7, [_ZN3cub18CUB_300001_SM_10006detail8for_each13static_kernelINS2_12policy_hub_t12policy_500_tElN6thrust24THRUST_300001_SM_1000_NS8cuda_cub6__fill7functorINS7_6detail15normal_iteratorINS7_10device_ptrI8MatPointEEEESE_EEEEvT0_T1__param_1+16];
	ld.param.f64 	%fd6, [_ZN3cub18CUB_300001_SM_10006detail8for_each13static_kernelINS2_12policy_hub_t12policy_500_tElN6thrust24THRUST_300001_SM_1000_NS8cuda_cub6__fill7functorINS7_6detail15normal_iteratorINS7_10device_ptrI8MatPointEEEESE_EEEEvT0_T1__param_1+8];
	ld.param.u64 	%rd5, [_ZN3cub18CUB_300001_SM_10006detail8for_each13static_kernelINS2_12policy_hub_t12policy_500_tElN6thrust24THRUST_300001_SM_1000_NS8cuda_cub6__fill7functorINS7_6detail15normal_iteratorINS7_10device_ptrI8MatPointEEEESE_EEEEvT0_T1__param_1];
	ld.param.u64 	%rd6, [_ZN3cub18CUB_300001_SM_10006detail8for_each13static_kernelINS2_12policy_hub_t12policy_500_tElN6thrust24THRUST_300001_SM_1000_NS8cuda_cub6__fill7functorINS7_6detail15normal_iteratorINS7_10device_ptrI8MatPointEEEESE_EEEEvT0_T1__param_0];
	mov.u32 	%r2, %ctaid.x;
	mul.wide.u32 	%rd1, %r2, 512;
	sub.s64 	%rd2, %rd6, %rd1;
	setp.lt.s64 	%p1, %rd2, 512;
	@%p1 bra 	$L__BB5_2;
	mov.u32 	%r4, %tid.x;
	cvta.to.global.u64 	%rd11, %rd5;
	cvt.u64.u32 	%rd12, %r4;
	add.s64 	%rd13, %rd1, %rd12;
	mad.lo.s64 	%rd14, %rd13, 40, %rd11;
	st.global.f64 	[%rd14], %fd6;
	st.global.f64 	[%rd14+8], %fd7;
	st.global.f64 	[%rd14+16], %fd8;
	st.global.f64 	[%rd14+24], %fd9;
	st.global.f64 	[%rd14+32], %fd10;
	st.global.f64 	[%rd14+10240], %fd6;
	st.global.f64 	[%rd14+10248], %fd7;
	st.global.f64 	[%rd14+10256], %fd8;
	st.global.f64 	[%rd14+10264], %fd9;
	st.global.f64 	[%rd14+10272], %fd10;
	bra.uni 	$L__BB5_6;
$L__BB5_2:
	cvta.to.global.u64 	%rd7, %rd5;
	mov.u32 	%r1, %tid.x;
	cvt.s64.s32 	%rd3, %rd2;
	cvt.u64.u32 	%rd8, %r1;
	setp.le.s64 	%p2, %rd3, %rd8;
	add.s64 	%rd9, %rd1, %rd8;
	mad.lo.s64 	%rd4, %rd9, 40, %rd7;
	@%p2 bra 	$L__BB5_4;
	st.global.f64 	[%rd4], %fd6;
	st.global.f64 	[%rd4+8], %fd7;
	st.global.f64 	[%rd4+16], %fd8;
	st.global.f64 	[%rd4+24], %fd9;
	st.global.f64 	[%rd4+32], %fd10;
$L__BB5_4:
	add.s32 	%r3, %r1, 256;
	cvt.u64.u32 	%rd10, %r3;
	setp.le.s64 	%p3, %rd3, %rd10;
	@%p3 bra 	$L__BB5_6;
	st.global.f64 	[%rd4+10240], %fd6;
	st.global.f64 	[%rd4+10248], %fd7;
	st.global.f64 	[%rd4+10256], %fd8;
	st.global.f64 	[%rd4+10264], %fd9;
	st.global.f64 	[%rd4+10272], %fd10;
$L__BB5_6:
	ret;

}
	// .globl	_ZN3cub18CUB_300001_SM_10006detail8for_each13static_kernelINS2_12policy_hub_t12policy_500_tEmN6thrust24THRUST_300001_SM_1000_NS8cuda_cub20__uninitialized_fill7functorINS7_10device_ptrIdEEdEEEEvT0_T1_
.visible .entry _ZN3cub18CUB_300001_SM_10006detail8for_each13static_kernelINS2_12policy_hub_t12policy_500_tEmN6thrust24THRUST_300001_SM_1000_NS8cuda_cub20__uninitialized_fill7functorINS7_10device_ptrIdEEdEEEEvT0_T1_(
	.param .u64 _ZN3cub18CUB_300001_SM_10006detail8for_each13static_kernelINS2_12policy_hub_t12policy_500_tEmN6thrust24THRUST_300001_SM_1000_NS8cuda_cub20__uninitialized_fill7functorINS7_10device_ptrIdEEdEEEEvT0_T1__param_0,
	.param .align 8 .b8 _ZN3cub18CUB_300001_SM_10006detail8for_each13static_kernelINS2_12policy_hub_t12policy_500_tEmN6thrust24THRUST_300001_SM_1000_NS8cuda_cub20__uninitialized_fill7functorINS7_10device_ptrIdEEdEEEEvT0_T1__param_1[16]
)
.maxntid 256
{
	.reg .pred 	%p<4>;
	.reg .b32 	%r<5>;
	.reg .b64 	%rd<16>;
	.reg .b64 	%fd<3>;

	ld.param.f64 	%fd2, [_ZN3cub18CUB_300001_SM_10006detail8for_each13static_kernelINS2_12policy_hub_t12policy_500_tEmN6thrust24THRUST_300001_SM_1000_NS8cuda_cub20__uninitialized_fill7functorINS7_10device_ptrIdEEdEEEEvT0_T1__param_1+8];
	ld.param.u64 	%rd4, [_ZN3cub18CUB_300001_SM_10006detail8for_each13static_kernelINS2_12policy_hub_t12policy_500_tEmN6thrust24THRUST_300001_SM_1000_NS8cuda_cub20__uninitialized_fill7functorINS7_10device_ptrIdEEdEEEEvT0_T1__param_1];
	ld.param.u64 	%rd5, [_ZN3cub18CUB_300001_SM_10006detail8for_each13static_kernelINS2_12policy_hub_t12policy_500_tEmN6thrust24THRUST_300001_SM_1000_NS8cuda_cub20__uninitialized_fill7functorINS7_10device_ptrIdEEdEEEEvT0_T1__param_0];
	mov.u32 	%r2, %ctaid.x;
	mul.wide.u32 	%rd1, %r2, 512;
	sub.s64 	%rd2, %rd5, %rd1;
	setp.lt.u64 	%p1, %rd2, 512;
	@%p1 bra 	$L__BB6_2;
	mov.u32 	%r4, %tid.x;
	cvta.to.global.u64 	%rd11, %rd4;
	cvt.u64.u32 	%rd12, %r4;
	add.s64 	%rd13, %rd1, %rd12;
	shl.b64 	%rd14, %rd13, 3;
	add.s64 	%rd15, %rd11, %rd14;
	st.global.f64 	[%rd15], %fd2;
	st.global.f64 	[%rd15+2048], %fd2;
	bra.uni 	$L__BB6_6;
$L__BB6_2:
	cvta.to.global.u64 	%rd6, %rd4;
	mov.u32 	%r1, %tid.x;
	cvt.u64.u32 	%rd7, %r1;
	setp.le.u64 	%p2, %rd2, %rd7;
	add.s64 	%rd8, %rd1, %rd7;
	shl.b64 	%rd9, %rd8, 3;
	add.s64 	%rd3, %rd6, %rd9;
	@%p2 bra 	$L__BB6_4;
	st.global.f64 	[%rd3], %fd2;
$L__BB6_4:
	add.s32 	%r3, %r1, 256;
	cvt.u64.u32 	%rd10, %r3;
	setp.le.u64 	%p3, %rd2, %rd10;
	@%p3 bra 	$L__BB6_6;
	st.global.f64 	[%rd3+2048], %fd2;
$L__BB6_6:
	ret;

}
.func  (.param .b64 func_retval0) __internal_accurate_pow(
	.param .b64 __internal_accurate_pow_param_0,
	.param .b64 __internal_accurate_pow_param_1
)
{
	.reg .pred 	%p<8>;
	.reg .b32 	%r<49>;
	.reg .b32 	%f<3>;
	.reg .b64 	%fd<109>;

	ld.param.f64 	%fd10, [__internal_accurate_pow_param_0];
	ld.param.f64 	%fd11, [__internal_accurate_pow_param_1];
	{
	.reg .b32 %temp; 
	mov.b64 	{%temp, %r46}, %fd10;
	}
	{
	.reg .b32 %temp; 
	mov.b64 	{%r45, %temp}, %fd10;
	}
	shr.u32 	%r47, %r46, 20;
	setp.gt.u32 	%p1, %r46, 1048575;
	@%p1 bra 	$L__BB7_2;
	mul.f64 	%fd12, %fd10, 0d4350000000000000;
	{
	.reg .b32 %temp; 
	mov.b64 	{%temp, %r46}, %fd12;
	}
	{
	.reg .b32 %temp; 
	mov.b64 	{%r45, %temp}, %fd12;
	}
	shr.u32 	%r16, %r46, 20;
	add.s32 	%r47, %r16, -54;
$L__BB7_2:
	add.s32 	%r48, %r47, -1023;
	and.b32  	%r17, %r46, -2146435073;
	or.b32  	%r18, %r17, 1072693248;
	mov.b64 	%fd107, {%r45, %r18};
	setp.lt.u32 	%p2, %r18, 1073127583;
	@%p2 bra 	$L__BB7_4;
	{
	.reg .b32 %temp; 
	mov.b64 	{%r19, %temp}, %fd107;
	}
	{
	.reg .b32 %temp; 
	mov.b64 	{%temp, %r20}, %fd107;
	}
	add.s32 	%r21, %r20, -1048576;
	mov.b64 	%fd107, {%r19, %r21};
	add.s32 	%r48, %r47, -1022;
$L__BB7_4:
	add.f64 	%fd13, %fd107, 0dBFF0000000000000;
	add.f64 	%fd14, %fd107, 0d3FF0000000000000;
	rcp.approx.ftz.f64 	%fd15, %fd14;
	neg.f64 	%fd16, %fd14;
	fma.rn.f64 	%fd17, %fd16, %fd15, 0d3FF0000000000000;
	fma.rn.f64 	%fd18, %fd17, %fd17, %fd17;
	fma.rn.f64 	%fd19, %fd18, %fd15, %fd15;
	mul.f64 	%fd20, %fd13, %fd19;
	fma.rn.f64 	%fd21, %fd13, %fd19, %fd20;
	mul.f64 	%fd22, %fd21, %fd21;
	fma.rn.f64 	%fd23, %fd22, 0d3EB0F5FF7D2CAFE2, 0d3ED0F5D241AD3B5A;
	fma.rn.f64 	%fd24, %fd23, %fd22, 0d3EF3B20A75488A3F;
	fma.rn.f64 	%fd25, %fd24, %fd22, 0d3F1745CDE4FAECD5;
	fma.rn.f64 	%fd26, %fd25, %fd22, 0d3F3C71C7258A578B;
	fma.rn.f64 	%fd27, %fd26, %fd22, 0d3F6249249242B910;
	fma.rn.f64 	%fd28, %fd27, %fd22, 0d3F89999999999DFB;
	sub.f64 	%fd29, %fd13, %fd21;
	add.f64 	%fd30, %fd29, %fd29;
	neg.f64 	%fd31, %fd21;
	fma.rn.f64 	%fd32, %fd31, %fd13, %fd30;
	mul.f64 	%fd33, %fd19, %fd32;
	fma.rn.f64 	%fd34, %fd22, %fd28, 0d3FB5555555555555;
	mov.f64 	%fd35, 0d3FB5555555555555;
	sub.f64 	%fd36, %fd35, %fd34;
	fma.rn.f64 	%fd37, %fd22, %fd28, %fd36;
	add.f64 	%fd38, %fd37, 0dBC46A4CB00B9E7B0;
	add.f64 	%fd39, %fd34, %fd38;
	sub.f64 	%fd40, %fd34, %fd39;
	add.f64 	%fd41, %fd38, %fd40;
	mul.rn.f64 	%fd42, %fd21, %fd21;
	neg.f64 	%fd43, %fd42;
	fma.rn.f64 	%fd44, %fd21, %fd21, %fd43;
	{
	.reg .b32 %temp; 
	mov.b64 	{%r22, %temp}, %fd33;
	}
	{
	.reg .b32 %temp; 
	mov.b64 	{%temp, %r23}, %fd33;
	}
	add.s32 	%r24, %r23, 1048576;
	mov.b64 	%fd45, {%r22, %r24};
	fma.rn.f64 	%fd46, %fd21, %fd45, %fd44;
	mul.rn.f64 	%fd47, %fd42, %fd21;
	neg.f64 	%fd48, %fd47;
	fma.rn.f64 	%fd49, %fd42, %fd21, %fd48;
	fma.rn.f64 	%fd50, %fd42, %fd33, %fd49;
	fma.rn.f64 	%fd51, %fd46, %fd21, %fd50;
	mul.rn.f64 	%fd52, %fd39, %fd47;
	neg.f64 	%fd53, %fd52;
	fma.rn.f64 	%fd54, %fd39, %fd47, %fd53;
	fma.rn.f64 	%fd55, %fd39, %fd51, %fd54;
	fma.rn.f64 	%fd56, %fd41, %fd47, %fd55;
	add.f64 	%fd57, %fd52, %fd56;
	sub.f64 	%fd58, %fd52, %fd57;
	add.f64 	%fd59, %fd56, %fd58;
	add.f64 	%fd60, %fd21, %fd57;
	sub.f64 	%fd61, %fd21, %fd60;
	add.f64 	%fd62, %fd57, %fd61;
	add.f64 	%fd63, %fd59, %fd62;
	add.f64 	%fd64, %fd33, %fd63;
	add.f64 	%fd65, %fd60, %fd64;
	sub.f64 	%fd66, %fd60, %fd65;
	add.f64 	%fd67, %fd64, %fd66;
	xor.b32  	%r25, %r48, -2147483648;
	mov.b32 	%r26, 1127219200;
	mov.b64 	%fd68, {%r25, %r26};
	mov.b32 	%r27, -2147483648;
	mov.b64 	%fd69, {%r27, %r26};
	sub.f64 	%fd70, %fd68, %fd69;
	fma.rn.f64 	%fd71, %fd70, 0d3FE62E42FEFA39EF, %fd65;
	fma.rn.f64 	%fd72, %fd70, 0dBFE62E42FEFA39EF, %fd71;
	sub.f64 	%fd73, %fd72, %fd65;
	sub.f64 	%fd74, %fd67, %fd73;
	fma.rn.f64 	%fd75, %fd70, 0d3C7ABC9E3B39803F, %fd74;
	add.f64 	%fd76, %fd71, %fd75;
	sub.f64 	%fd77, %fd71, %fd76;
	add.f64 	%fd78, %fd75, %fd77;
	{
	.reg .b32 %temp; 
	mov.b64 	{%temp, %r28}, %fd11;
	}
	{
	.reg .b32 %temp; 
	mov.b64 	{%r29, %temp}, %fd11;
	}
	shl.b32 	%r30, %r28, 1;
	setp.gt.u32 	%p3, %r30, -33554433;
	and.b32  	%r31, %r28, -15728641;
	selp.b32 	%r32, %r31, %r28, %p3;
	mov.b64 	%fd79, {%r29, %r32};
	mul.rn.f64 	%fd80, %fd76, %fd79;
	neg.f64 	%fd81, %fd80;
	fma.rn.f64 	%fd82, %fd76, %fd79, %fd81;
	fma.rn.f64 	%fd83, %fd78, %fd79, %fd82;
	add.f64 	%fd4, %fd80, %fd83;
	sub.f64 	%fd84, %fd80, %fd4;
	add.f64 	%fd5, %fd83, %fd84;
	fma.rn.f64 	%fd85, %fd4, 0d3FF71547652B82FE, 0d4338000000000000;
	{
	.reg .b32 %temp; 
	mov.b64 	{%r13, %temp}, %fd85;
	}
	mov.f64 	%fd86, 0dC338000000000000;
	add.rn.f64 	%fd87, %fd85, %fd86;
	fma.rn.f64 	%fd88, %fd87, 0dBFE62E42FEFA39EF, %fd4;
	fma.rn.f64 	%fd89, %fd87, 0dBC7ABC9E3B39803F, %fd88;
	fma.rn.f64 	%fd90, %fd89, 0d3E5ADE1569CE2BDF, 0d3E928AF3FCA213EA;
	fma.rn.f64 	%fd91, %fd90, %fd89, 0d3EC71DEE62401315;
	fma.rn.f64 	%fd92, %fd91, %fd89, 0d3EFA01997C89EB71;
	fma.rn.f64 	%fd93, %fd92, %fd89, 0d3F2A01A014761F65;
	fma.rn.f64 	%fd94, %fd93, %fd89, 0d3F56C16C1852B7AF;
	fma.rn.f64 	%fd95, %fd94, %fd89, 0d3F81111111122322;
	fma.rn.f64 	%fd96, %fd95, %fd89, 0d3FA55555555502A1;
	fma.rn.f64 	%fd97, %fd96, %fd89, 0d3FC5555555555511;
	fma.rn.f64 	%fd98, %fd97, %fd89, 0d3FE000000000000B;
	fma.rn.f64 	%fd99, %fd98, %fd89, 0d3FF0000000000000;
	fma.rn.f64 	%fd100, %fd99, %fd89, 0d3FF0000000000000;
	{
	.reg .b32 %temp; 
	mov.b64 	{%r14, %temp}, %fd100;
	}
	{
	.reg .b32 %temp; 
	mov.b64 	{%temp, %r15}, %fd100;
	}
	shl.b32 	%r33, %r13, 20;
	add.s32 	%r34, %r33, %r15;
	mov.b64 	%fd108, {%r14, %r34};
	{
	.reg .b32 %temp; 
	mov.b64 	{%temp, %r35}, %fd4;
	}
	mov.b32 	%f2, %r35;
	abs.f32 	%f1, %f2;
	setp.lt.f32 	%p4, %f1, 0f4086232B;
	@%p4 bra 	$L__BB7_7;
	setp.lt.f64 	%p5, %fd4, 0d0000000000000000;
	add.f64 	%fd101, %fd4, 0d7FF0000000000000;
	selp.f64 	%fd108, 0d0000000000000000, %fd101, %p5;
	setp.geu.f32 	%p6, %f1, 0f40874800;
	@%p6 bra 	$L__BB7_7;
	shr.u32 	%r36, %r13, 31;
	add.s32 	%r37, %r13, %r36;
	shr.s32 	%r38, %r37, 1;
	shl.b32 	%r39, %r38, 20;
	add.s32 	%r40, %r15, %r39;
	mov.b64 	%fd102, {%r14, %r40};
	sub.s32 	%r41, %r13, %r38;
	shl.b32 	%r42, %r41, 20;
	add.s32 	%r43, %r42, 1072693248;
	mov.b32 	%r44, 0;
	mov.b64 	%fd103, {%r44, %r43};
	mul.f64 	%fd108, %fd103, %fd102;
$L__BB7_7:
	abs.f64 	%fd104, %fd108;
	setp.eq.f64 	%p7, %fd104, 0d7FF0000000000000;
	fma.rn.f64 	%fd105, %fd108, %fd5, %fd108;
	selp.f64 	%fd106, %fd108, %fd105, %p7;
	st.param.f64 	[func_retval0], %fd106;
	ret;

}


// ===== COMPILED SASS (sm_100) =====

	.target	sm_100

	.elftype	@"ET_EXEC"


//--------------------- .note.nv.tkinfo           --------------------------
	.section	.note.nv.tkinfo,"",@"SHT_NOTE"
	.sectionflags	@"SHF_NOTE_NV_TKINFO"
	.tkinfo
        /*0018*/ 	.word	0x00000002
        /*0030*/ 	.string	""
        /*0030*/ 	.string	"ptxas"
        /*0030*/ 	.string	"Cuda compilation tools, release 13.0, V13.0.88"
        /*0030*/ 	.string	"Build cuda_13.0.r13.0/compiler.36424714_0"
        /*0030*/ 	.string	"-arch sm_100 -m 64 "



//--------------------- .note.nv.cuinfo           --------------------------
	.section	.note.nv.cuinfo,"",@"SHT_NOTE"
	.sectionflags	@"SHF_NOTE_NV_CUINFO"
        /*0018*/ 	.short	0x0002
        /*001a*/ 	.short	0x0064
        /*001c*/ 	.short	0x0082
	.zero		2


//--------------------- .nv.info                  --------------------------
	.section	.nv.info,"",@"SHT_CUDA_INFO"
	.align	4


	//----- nvinfo : EIATTR_REGCOUNT
	.align		4
        /*0000*/ 	.byte	0x04, 0x2f
        /*0002*/ 	.short	(.L_46 - .L_45)
	.align		4
.L_45:
        /*0004*/ 	.word	index@(_Z9calcForcePdP8MatPointii)
        /*0008*/ 	.word	0x00000032


	//----- nvinfo : EIATTR_FRAME_SIZE
	.align		4
.L_46:
        /*000c*/ 	.byte	0x04, 0x11
        /*000e*/ 	.short	(.L_48 - .L_47)
	.align		4
.L_47:
        /*0010*/ 	.word	index@($_Z9calcForcePdP8MatPointii$__internal_accurate_pow)
        /*0014*/ 	.word	0x00000000


	//----- nvinfo : EIATTR_FRAME_SIZE
	.align		4
.L_48:
        /*0018*/ 	.byte	0x04, 0x11
        /*001a*/ 	.short	(.L_50 - .L_49)
	.align		4
.L_49:
        /*001c*/ 	.word	index@($__internal_2_$__cuda_sm20_dsqrt_rn_f64_mediumpath_v1)
        /*0020*/ 	.word	0x00000000


	//----- nvinfo : EIATTR_FRAME_SIZE
	.align		4
.L_50:
        /*0024*/ 	.byte	0x04, 0x11
        /*0026*/ 	.short	(.L_52 - .L_51)
	.align		4
.L_51:
        /*0028*/ 	.word	index@($__internal_1_$__cuda_sm20_div_rn_f64_full)
        /*002c*/ 	.word	0x00000000


	//----- nvinfo : EIATTR_FRAME_SIZE
	.align		4
.L_52:
        /*0030*/ 	.byte	0x04, 0x11
        /*0032*/ 	.short	(.L_54 - .L_53)
	.align		4
.L_53:
        /*0034*/ 	.word	index@(_Z9calcForcePdP8MatPointii)
        /*0038*/ 	.word	0x00000000


	//----- nvinfo : EIATTR_REGCOUNT
	.align		4
.L_54:
        /*003c*/ 	.byte	0x04, 0x2f
        /*003e*/ 	.short	(.L_56 - .L_55)
	.align		4
.L_55:
        /*0040*/ 	.word	index@(_Z21simulationStep_deviceP8MatPointPdi)
        /*0044*/ 	.word	0x00000024


	//----- nvinfo : EIATTR_FRAME_SIZE
	.align		4
.L_56:
        /*0048*/ 	.byte	0x04, 0x11
        /*004a*/ 	.short	(.L_58 - .L_57)
	.align		4
.L_57:
        /*004c*/ 	.word	index@($__internal_0_$__cuda_sm20_div_rn_f64_full)
        /*0050*/ 	.word	0x00000000


	//----- nvinfo : EIATTR_FRAME_SIZE
	.align		4
.L_58:
        /*0054*/ 	.byte	0x04, 0x11
        /*0056*/ 	.short	(.L_60 - .L_59)
	.align		4
.L_59:
        /*0058*/ 	.word	index@(_Z21simulationStep_deviceP8MatPointPdi)
        /*005c*/ 	.word	0x00000000


	//----- nvinfo : EIATTR_REGCOUNT
	.align		4
.L_60:
        /*0060*/ 	.byte	0x04, 0x2f
        /*0062*/ 	.short	(.L_62 - .L_61)
	.align		4
.L_61:
        /*0064*/ 	.word	index@(_ZN3cub18CUB_300001_SM_10006detail11EmptyKernelIvEEvv)
        /*0068*/ 	.word	0x00000004


	//----- nvinfo : EIATTR_FRAME_SIZE
	.align		4
.L_62:
        /*006c*/ 	.byte	0x04, 0x11
        /*006e*/ 	.short	(.L_64 - .L_63)
	.align		4
.L_63:
        /*0070*/ 	.word	index@(_ZN3cub18CUB_300001_SM_10006detail11EmptyKernelIvEEvv)
        /*0074*/ 	.word	0x00000000


	//----- nvinfo : EIATTR_REGCOUNT
	.align		4
.L_64:
        /*0078*/ 	.byte	0x04, 0x2f
        /*007a*/ 	.short	(.L_66 - .L_65)
	.align		4
.L_65:
        /*007c*/ 	.word	index@(_ZN3cub18CUB_300001_SM_10006detail8for_each13static_kernelINS2_12policy_hub_t12policy_500_tEmN6thrust24THRUST_300001_SM_1000_NS8cuda_cub6__fill7functorINS7_6detail15normal_iteratorINS7_10device_ptrI8MatPointEEEESE_EEEEvT0_T1_)
        /*0080*/ 	.word	0x00000012


	//----- nvinfo : EIATTR_FRAME_SIZE
	.align		4
.L_66:
        /*0084*/ 	.byte	0x04, 0x11
        /*0086*/ 	.short	(.L_68 - .L_67)
	.align		4
.L_67:
        /*0088*/ 	.word	index@(_ZN3cub18CUB_300001_SM_10006detail8for_each13static_kernelINS2_12policy_hub_t12policy_500_tEmN6thrust24THRUST_300001_SM_1000_NS8cuda_cub6__fill7functorINS7_6detail15normal_iteratorINS7_10device_ptrI8MatPointEEEESE_EEEEvT0_T1_)
        /*008c*/ 	.word	0x00000000


	//----- nvinfo : EIATTR_REGCOUNT
	.align		4
.L_68:
        /*0090*/ 	.byte	0x04, 0x2f
        /*0092*/ 	.short	(.L_70 - .L_69)
	.align		4
.L_69:
        /*0094*/ 	.word	index@(_ZN3cub18CUB_300001_SM_10006detail8for_each13static_kernelINS2_12policy_hub_t12policy_500_tEmN6thrust24THRUST_300001_SM_1000_NS8cuda_cub20__uninitialized_fill7functorINS7_10device_ptrI8MatPointEESC_EEEEvT0_T1_)
        /*0098*/ 	.word	0x00000012


	//----- nvinfo : EIATTR_FRAME_SIZE
	.align		4
.L_70:
        /*009c*/ 	.byte	0x04, 0x11
        /*009e*/ 	.short	(.L_72 - .L_71)
	.align		4
.L_71:
        /*00a0*/ 	.word	index@(_ZN3cub18CUB_300001_SM_10006detail8for_each13static_kernelINS2_12policy_hub_t12policy_500_tEmN6thrust24THRUST_300001_SM_1000_NS8cuda_cub20__uninitialized_fill7functorINS7_10device_ptrI8MatPointEESC_EEEEvT0_T1_)
        /*00a4*/ 	.word	0x00000000


	//----- nvinfo : EIATTR_REGCOUNT
	.align		4
.L_72:
        /*00a8*/ 	.byte	0x04, 0x2f
        /*00aa*/ 	.short	(.L_74 - .L_73)
	.align		4
.L_73:
        /*00ac*/ 	.word	index@(_ZN3cub18CUB_300001_SM_10006detail8for_each13static_kernelINS2_12policy_hub_t12policy_500_tElN6thrust24THRUST_300001_SM_1000_NS8cuda_cub6__fill7functorINS7_6detail15normal_iteratorINS7_10device_ptrI8MatPointEEEESE_EEEEvT0_T1_)
        /*00b0*/ 	.word	0x00000012


	//----- nvinfo : EIATTR_FRAME_SIZE
	.align		4
.L_74:
        /*00b4*/ 	.byte	0x04, 0x11
        /*00b6*/ 	.short	(.L_76 - .L_75)
	.align		4
.L_75:
        /*00b8*/ 	.word	index@(_ZN3cub18CUB_300001_SM_10006detail8for_each13static_kernelINS2_12policy_hub_t12policy_500_tElN6thrust24THRUST_300001_SM_1000_NS8cuda_cub6__fill7functorINS7_6detail15normal_iteratorINS7_10device_ptrI8MatPointEEEESE_EEEEvT0_T1_)
        /*00bc*/ 	.word	0x00000000


	//----- nvinfo : EIATTR_REGCOUNT
	.align		4
.L_76:
        /*00c0*/ 	.byte	0x04, 0x2f
        /*00c2*/ 	.short	(.L_78 - .L_77)
	.align		4
.L_77:
        /*00c4*/ 	.word	index@(_ZN3cub18CUB_300001_SM_10006detail8for_each13static_kernelINS2_12policy_hub_t12policy_500_tEmN6thrust24THRUST_300001_SM_1000_NS8cuda_cub20__uninitialized_fill7functorINS7_10device_ptrIdEEdEEEEvT0_T1_)
        /*00c8*/ 	.word	0x00000009


	//----- nvinfo : EIATTR_FRAME_SIZE
	.align		4
.L_78:
        /*00cc*/ 	.byte	0x04, 0x11
        /*00ce*/ 	.short	(.L_80 - .L_79)
	.align		4
.L_79:
        /*00d0*/ 	.word	index@(_ZN3cub18CUB_300001_SM_10006detail8for_each13static_kernelINS2_12policy_hub_t12policy_500_tEmN6thrust24THRUST_300001_SM_1000_NS8cuda_cub20__uninitialized_fill7functorINS7_10device_ptrIdEEdEEEEvT0_T1_)
        /*00d4*/ 	.word	0x00000000


	//----- nvinfo : EIATTR_MIN_STACK_SIZE
	.align		4
.L_80:
        /*00d8*/ 	.byte	0x04, 0x12
        /*00da*/ 	.short	(.L_82 - .L_81)
	.align		4
.L_81:
        /*00dc*/ 	.word	index@(_ZN3cub18CUB_300001_SM_10006detail8for_each13static_kernelINS2_12policy_hub_t12policy_500_tEmN6thrust24THRUST_300001_SM_1000_NS8cuda_cub20__uninitialized_fill7functorINS7_10device_ptrIdEEdEEEEvT0_T1_)
        /*00e0*/ 	.word	0x00000000


	//----- nvinfo : EIATTR_MIN_STACK_SIZE
	.align		4
.L_82:
        /*00e4*/ 	.byte	0x04, 0x12
        /*00e6*/ 	.short	(.L_84 - .L_83)
	.align		4
.L_83:
        /*00e8*/ 	.word	index@(_ZN3cub18CUB_300001_SM_10006detail8for_each13static_kernelINS2_12policy_hub_t12policy_500_tElN6thrust24THRUST_300001_SM_1000_NS8cuda_cub6__fill7functorINS7_6detail15normal_iteratorINS7_10device_ptrI8MatPointEEEESE_EEEEvT0_T1_)
        /*00ec*/ 	.word	0x00000000


	//----- nvinfo : EIATTR_MIN_STACK_SIZE
	.align		4
.L_84:
        /*00f0*/ 	.byte	0x04, 0x12
        /*00f2*/ 	.short	(.L_86 - .L_85)
	.align		4
.L_85:
        /*00f4*/ 	.word	index@(_ZN3cub18CUB_300001_SM_10006detail8for_each13static_kernelINS2_12policy_hub_t12policy_500_tEmN6thrust24THRUST_300001_SM_1000_NS8cuda_cub20__uninitialized_fill7functorINS7_10device_ptrI8MatPointEESC_EEEEvT0_T1_)
        /*00f8*/ 	.word	0x00000000


	//----- nvinfo : EIATTR_MIN_STACK_SIZE
	.align		4
.L_86:
        /*00fc*/ 	.byte	0x04, 0x12
        /*00fe*/ 	.short	(.L_88 - .L_87)
	.align		4
.L_87:
        /*0100*/ 	.word	index@(_ZN3cub18CUB_300001_SM_10006detail8for_each13static_kernelINS2_12policy_hub_t12policy_500_tEmN6thrust24THRUST_300001_SM_1000_NS8cuda_cub6__fill7functorINS7_6detail15normal_iteratorINS7_10device_ptrI8MatPointEEEESE_EEEEvT0_T1_)
        /*0104*/ 	.word	0x00000000


	//----- nvinfo : EIATTR_MIN_STACK_SIZE
	.align		4
.L_88:
        /*0108*/ 	.byte	0x04, 0x12
        /*010a*/ 	.short	(.L_90 - .L_89)
	.align		4
.L_89:
        /*010c*/ 	.word	index@(_ZN3cub18CUB_300001_SM_10006detail11EmptyKernelIvEEvv)
        /*0110*/ 	.word	0x00000000


	//----- nvinfo : EIATTR_MIN_STACK_SIZE
	.align		4
.L_90:
        /*0114*/ 	.byte	0x04, 0x12
        /*0116*/ 	.short	(.L_92 - .L_91)
	.align		4
.L_91:
        /*0118*/ 	.word	index@(_Z21simulationStep_deviceP8MatPointPdi)
        /*011c*/ 	.word	0x00000000


	//----- nvinfo : EIATTR_MIN_STACK_SIZE
	.align		4
.L_92:
        /*0120*/ 	.byte	0x04, 0x12
        /*0122*/ 	.short	(.L_94 - .L_93)
	.align		4
.L_93:
        /*0124*/ 	.word	index@(_Z9calcForcePdP8MatPointii)
        /*0128*/ 	.word	0x00000000
.L_94:


//--------------------- .nv.compat                --------------------------
	.section	.nv.compat,"",@"SHT_CUDA_COMPAT_INFO"
	.align	4
        /*0000*/ 	.byte	0x02, 0x09, 0x00, 0x00, 0x02, 0x02, 0x01, 0x00, 0x02, 0x05, 0x05, 0x00, 0x03, 0x07, 0x01, 0x01
        /*0010*/ 	.byte	0x02, 0x03, 0x00, 0x00, 0x02, 0x06, 0x01, 0x00, 0x04, 0x0b, 0x08, 0x00, 0x01, 0x00, 0x00, 0x00
        /*0020*/ 	.byte	0x00, 0x00, 0x00, 0x00


//--------------------- .nv.info._ZN3cub18CUB_300001_SM_10006detail8for_each13static_kernelINS2_12policy_hub_t12policy_500_tEmN6thrust24THRUST_300001_SM_1000_NS8cuda_cub20__uninitialized_fill7functorINS7_10device_ptrIdEEdEEEEvT0_T1_ --------------------------
	.section	.nv.info._ZN3cub18CUB_300001_SM_10006detail8for_each13static_kernelINS2_12policy_hub_t12policy_500_tEmN6thrust24THRUST_300001_SM_1000_NS8cuda_cub20__uninitialized_fill7functorINS7_10device_ptrIdEEdEEEEvT0_T1_,"",@"SHT_CUDA_INFO"
	.sectionflags	@""
	.align	4


	//----- nvinfo : EIATTR_CUDA_API_VERSION
	.align		4
        /*0000*/ 	.byte	0x04, 0x37
        /*0002*/ 	.short	(.L_96 - .L_95)
.L_95:
        /*0004*/ 	.word	0x00000082


	//----- nvinfo : EIATTR_KPARAM_INFO
	.align		4
.L_96:
        /*0008*/ 	.byte	0x04, 0x17
        /*000a*/ 	.short	(.L_98 - .L_97)
.L_97:
        /*000c*/ 	.word	0x00000000
        /*0010*/ 	.short	0x0001
        /*0012*/ 	.short	0x0008
        /*0014*/ 	.byte	0x00, 0xf0, 0x41, 0x00


	//----- nvinfo : EIATTR_KPARAM_INFO
	.align		4
.L_98:
        /*0018*/ 	.byte	0x04, 0x17
        /*001a*/ 	.short	(.L_100 - .L_99)
.L_99:
        /*001c*/ 	.word	0x00000000
        /*0020*/ 	.short	0x0000
        /*0022*/ 	.short	0x0000
        /*0024*/ 	.byte	0x00, 0xf0, 0x21, 0x00


	//----- nvinfo : EIATTR_SPARSE_MMA_MASK
	.align		4
.L_100:
        /*0028*/ 	.byte	0x03, 0x50
        /*002a*/ 	.short	0x0000


	//----- nvinfo : EIATTR_MAXREG_COUNT
	.align		4
        /*002c*/ 	.byte	0x03, 0x1b
        /*002e*/ 	.short	0x00ff


	//----- nvinfo : EIATTR_MERCURY_ISA_VERSION
	.align		4
        /*0030*/ 	.byte	0x03, 0x5f
        /*0032*/ 	.short	0x0101


	//----- nvinfo : EIATTR_VRC_CTA_INIT_COUNT
	.align		4
        /*0034*/ 	.byte	0x02, 0x4a
	.zero		1
	.zero		1


	//----- nvinfo : EIATTR_EXIT_INSTR_OFFSETS
	.align		4
        /*0038*/ 	.byte	0x04, 0x1c
        /*003a*/ 	.short	(.L_102 - .L_101)


	//   ....[0]....
.L_101:
        /*003c*/ 	.word	0x00000130


	//   ....[1]....
        /*0040*/ 	.word	0x00000230


	//   ....[2]....
        /*0044*/ 	.word	0x00000260


	//----- nvinfo : EIATTR_MAX_THREADS
	.align		4
.L_102:
        /*0048*/ 	.byte	0x04, 0x05
        /*004a*/ 	.short	(.L_104 - .L_103)
.L_103:
        /*004c*/ 	.word	0x00000100
        /*0050*/ 	.word	0x00000001
        /*0054*/ 	.word	0x00000001


	//----- nvinfo : EIATTR_CBANK_PARAM_SIZE
	.align		4
.L_104:
        /*0058*/ 	.byte	0x03, 0x19
        /*005a*/ 	.short	0x0018


	//----- nvinfo : EIATTR_PARAM_CBANK
	.align		4
        /*005c*/ 	.byte	0x04, 0x0a
        /*005e*/ 	.short	(.L_106 - .L_105)
	.align		4
.L_105:
        /*0060*/ 	.word	index@(.nv.constant0._ZN3cub18CUB_300001_SM_10006detail8for_each13static_kernelINS2_12policy_hub_t12policy_500_tEmN6thrust24THRUST_300001_SM_1000_NS8cuda_cub20__uninitialized_fill7functorINS7_10device_ptrIdEEdEEEEvT0_T1_)
        /*0064*/ 	.short	0x0380
        /*0066*/ 	.short	0x0018


	//----- nvinfo : EIATTR_SW_WAR
	.align		4
.L_106:
        /*0068*/ 	.byte	0x04, 0x36
        /*006a*/ 	.short	(.L_108 - .L_107)
.L_107:
        /*006c*/ 	.word	0x00000008
.L_108:


//--------------------- .nv.info._ZN3cub18CUB_300001_SM_10006detail8for_each13static_kernelINS2_12policy_hub_t12policy_500_tElN6thrust24THRUST_300001_SM_1000_NS8cuda_cub6__fill7functorINS7_6detail15normal_iteratorINS7_10device_ptrI8MatPointEEEESE_EEEEvT0_T1_ --------------------------
	.section	.nv.info._ZN3cub18CUB_300001_SM_10006detail8for_each13static_kernelINS2_12policy_hub_t12policy_500_tElN6thrust24THRUST_300001_SM_1000_NS8cuda_cub6__fill7functorINS7_6detail15normal_iteratorINS7_10device_ptrI8MatPointEEEESE_EEEEvT0_T1_,"",@"SHT_CUDA_INFO"
	.sectionflags	@""
	.align	4


	//----- nvinfo : EIATTR_CUDA_API_VERSION
	.align		4
        /*0000*/ 	.byte	0x04, 0x37
        /*0002*/ 	.short	(.L_110 - .L_109)
.L_109:
        /*0004*/ 	.word	0x00000082


	//----- nvinfo : EIATTR_KPARAM_INFO
	.align		4
.L_110:
        /*0008*/ 	.byte	0x04, 0x17
        /*000a*/ 	.short	(.L_112 - .L_111)
.L_111:
        /*000c*/ 	.word	0x00000000
        /*0010*/ 	.short	0x0001
        /*0012*/ 	.short	0x0008
        /*0014*/ 	.byte	0x00, 0xf0, 0xc1, 0x00


	//----- nvinfo : EIATTR_KPARAM_INFO
	.align		4
.L_112:
        /*0018*/ 	.byte	0x04, 0x17
        /*001a*/ 	.short	(.L_114 - .L_113)
.L_113:
        /*001c*/ 	.word	0x00000000
        /*0020*/ 	.short	0x0000
        /*0022*/ 	.short	0x0000
        /*0024*/ 	.byte	0x00, 0xf0, 0x21, 0x00


	//----- nvinfo : EIATTR_SPARSE_MMA_MASK
	.align		4
.L_114:
        /*0028*/ 	.byte	0x03, 0x50
        /*002a*/ 	.short	0x0000


	//----- nvinfo : EIATTR_MAXREG_COUNT
	.align		4
        /*002c*/ 	.byte	0x03, 0x1b
        /*002e*/ 	.short	0x00ff


	//----- nvinfo : EIATTR_MERCURY_ISA_VERSION
	.align		4
        /*0030*/ 	.byte	0x03, 0x5f
        /*0032*/ 	.short	0x0101


	//----- nvinfo : EIATTR_VRC_CTA_INIT_COUNT
	.align		4
        /*0034*/ 	.byte	0x02, 0x4a
	.zero		1
	.zero		1


	//----- nvinfo : EIATTR_EXIT_INSTR_OFFSETS
	.align		4
        /*0038*/ 	.byte	0x04, 0x1c
        /*003a*/ 	.short	(.L_116 - .L_115)


	//   ....[0]....
.L_115:
        /*003c*/ 	.word	0x00000200


	//   ....[1]....
        /*0040*/ 	.word	0x000003a0


	//   ....[2]....
        /*0044*/ 	.word	0x00000450


	//----- nvinfo : EIATTR_MAX_THREADS
	.align		4
.L_116:
        /*0048*/ 	.byte	0x04, 0x05
        /*004a*/ 	.short	(.L_118 - .L_117)
.L_117:
        /*004c*/ 	.word	0x00000100
        /*0050*/ 	.word	0x00000001
        /*0054*/ 	.word	0x00000001


	//----- nvinfo : EIATTR_CBANK_PARAM_SIZE
	.align		4
.L_118:
        /*0058*/ 	.byte	0x03, 0x19
        /*005a*/ 	.short	0x0038


	//----- nvinfo : EIATTR_PARAM_CBANK
	.align		4
        /*005c*/ 	.byte	0x04, 0x0a
        /*005e*/ 	.short	(.L_120 - .L_119)
	.align		4
.L_119:
        /*0060*/ 	.word	index@(.nv.constant0._ZN3cub18CUB_300001_SM_10006detail8for_each13static_kernelINS2_12policy_hub_t12policy_500_tElN6thrust24THRUST_300001_SM_1000_NS8cuda_cub6__fill7functorINS7_6detail15normal_iteratorINS7_10device_ptrI8MatPointEEEESE_EEEEvT0_T1_)
        /*0064*/ 	.short	0x0380
        /*0066*/ 	.short	0x0038


	//----- nvinfo : EIATTR_SW_WAR
	.align		4
.L_120:
        /*0068*/ 	.byte	0x04, 0x36
        /*006a*/ 	.short	(.L_122 - .L_121)
.L_121:
        /*006c*/ 	.word	0x00000008
.L_122:


//--------------------- .nv.info._ZN3cub18CUB_300001_SM_10006detail8for_each13static_kernelINS2_12policy_hub_t12policy_500_tEmN6thrust24THRUST_300001_SM_1000_NS8cuda_cub20__uninitialized_fill7functorINS7_10device_ptrI8MatPointEESC_EEEEvT0_T1_ --------------------------
	.section	.nv.info._ZN3cub18CUB_300001_SM_10006detail8for_each13static_kernelINS2_12policy_hub_t12policy_500_tEmN6thrust24THRUST_300001_SM_1000_NS8cuda_cub20__uninitialized_fill7functorINS7_10device_ptrI8MatPointEESC_EEEEvT0_T1_,"",@"SHT_CUDA_INFO"
	.sectionflags	@""
	.align	4


	//----- nvinfo : EIATTR_CUDA_API_VERSION
	.align		4
        /*0000*/ 	.byte	0x04, 0x37
        /*0002*/ 	.short	(.L_124 - .L_123)
.L_123:
        /*0004*/ 	.word	0x00000082


	//----- nvinfo : EIATTR_KPARAM_INFO
	.align		4
.L_124:
        /*0008*/ 	.byte	0x04, 0x17
        /*000a*/ 	.short	(.L_126 - .L_125)
.L_125:
        /*000c*/ 	.word	0x00000000
        /*0010*/ 	.short	0x0001
        /*0012*/ 	.short	0x0008
        /*0014*/ 	.byte	0x00, 0xf0, 0xc1, 0x00


	//----- nvinfo : EIATTR_KPARAM_INFO
	.align		4
.L_126:
        /*0018*/ 	.byte	0x04, 0x17
        /*001a*/ 	.short	(.L_128 - .L_127)
.L_127:
        /*001c*/ 	.word	0x00000000
        /*0020*/ 	.short	0x0000
        /*0022*/ 	.short	0x0000
        /*0024*/ 	.byte	0x00, 0xf0, 0x21, 0x00


	//----- nvinfo : EIATTR_SPARSE_MMA_MASK
	.align		4
.L_128:
        /*0028*/ 	.byte	0x03, 0x50
        /*002a*/ 	.short	0x0000


	//----- nvinfo : EIATTR_MAXREG_COUNT
	.align		4
        /*002c*/ 	.byte	0x03, 0x1b
        /*002e*/ 	.short	0x00ff


	//----- nvinfo : EIATTR_MERCURY_ISA_VERSION
	.align		4
        /*0030*/ 	.byte	0x03, 0x5f
        /*0032*/ 	.short	0x0101


	//----- nvinfo : EIATTR_VRC_CTA_INIT_COUNT
	.align		4
        /*0034*/ 	.byte	0x02, 0x4a
	.zero		1
	.zero		1


	//----- nvinfo : EIATTR_EXIT_INSTR_OFFSETS
	.align		4
        /*0038*/ 	.byte	0x04, 0x1c
        /*003a*/ 	.short	(.L_130 - .L_129)


	//   ....[0]....
.L_129:
        /*003c*/ 	.word	0x00000200


	//   ....[1]....
        /*0040*/ 	.word	0x00000390


	//   ....[2]....
        /*0044*/ 	.word	0x00000440


	//----- nvinfo : EIATTR_MAX_THREADS
	.align		4
.L_130:
        /*0048*/ 	.byte	0x04, 0x05
        /*004a*/ 	.short	(.L_132 - .L_131)
.L_131:
        /*004c*/ 	.word	0x00000100
        /*0050*/ 	.word	0x00000001
        /*0054*/ 	.word	0x00000001


	//----- nvinfo : EIATTR_CBANK_PARAM_SIZE
	.align		4
.L_132:
        /*0058*/ 	.byte	0x03, 0x19
        /*005a*/ 	.short	0x0038


	//----- nvinfo : EIATTR_PARAM_CBANK
	.align		4
        /*005c*/ 	.byte	0x04, 0x0a
        /*005e*/ 	.short	(.L_134 - .L_133)
	.align		4
.L_133:
        /*0060*/ 	.word	index@(.nv.constant0._ZN3cub18CUB_300001_SM_10006detail8for_each13static_kernelINS2_12policy_hub_t12policy_500_tEmN6thrust24THRUST_300001_SM_1000_NS8cuda_cub20__uninitialized_fill7functorINS7_10device_ptrI8MatPointEESC_EEEEvT0_T1_)
        /*0064*/ 	.short	0x0380
        /*0066*/ 	.short	0x0038


	//----- nvinfo : EIATTR_SW_WAR
	.align		4
.L_134:
        /*0068*/ 	.byte	0x04, 0x36
        /*006a*/ 	.short	(.L_136 - .L_135)
.L_135:
        /*006c*/ 	.word	0x00000008
.L_136:


//--------------------- .nv.info._ZN3cub18CUB_300001_SM_10006detail8for_each13static_kernelINS2_12policy_hub_t12policy_500_tEmN6thrust24THRUST_300001_SM_1000_NS8cuda_cub6__fill7functorINS7_6detail15normal_iteratorINS7_10device_ptrI8MatPointEEEESE_EEEEvT0_T1_ --------------------------
	.section	.nv.info._ZN3cub18CUB_300001_SM_10006detail8for_each13static_kernelINS2_12policy_hub_t12policy_500_tEmN6thrust24THRUST_300001_SM_1000_NS8cuda_cub6__fill7functorINS7_6detail15normal_iteratorINS7_10device_ptrI8MatPointEEEESE_EEEEvT0_T1_,"",@"SHT_CUDA_INFO"
	.sectionflags	@""
	.align	4


	//----- nvinfo : EIATTR_CUDA_API_VERSION
	.align		4
        /*0000*/ 	.byte	0x04, 0x37
        /*0002*/ 	.short	(.L_138 - .L_137)
.L_137:
        /*0004*/ 	.word	0x00000082


	//----- nvinfo : EIATTR_KPARAM_INFO
	.align		4
.L_138:
        /*0008*/ 	.byte	0x04, 0x17
        /*000a*/ 	.short	(.L_140 - .L_139)
.L_139:
        /*000c*/ 	.word	0x00000000
        /*0010*/ 	.short	0x0001
        /*0012*/ 	.short	0x0008
        /*0014*/ 	.byte	0x00, 0xf0, 0xc1, 0x00


	//----- nvinfo : EIATTR_KPARAM_INFO
	.align		4
.L_140:
        /*0018*/ 	.byte	0x04, 0x17
        /*001a*/ 	.short	(.L_142 - .L_141)
.L_141:
        /*001c*/ 	.word	0x00000000
        /*0020*/ 	.short	0x0000
        /*0022*/ 	.short	0x0000
        /*0024*/ 	.byte	0x00, 0xf0, 0x21, 0x00


	//----- nvinfo : EIATTR_SPARSE_MMA_MASK
	.align		4
.L_142:
        /*0028*/ 	.byte	0x03, 0x50
        /*002a*/ 	.short	0x0000


	//----- nvinfo : EIATTR_MAXREG_COUNT
	.align		4
        /*002c*/ 	.byte	0x03, 0x1b
        /*002e*/ 	.short	0x00ff


	//----- nvinfo : EIATTR_MERCURY_ISA_VERSION
	.align		4
        /*0030*/ 	.byte	0x03, 0x5f
        /*0032*/ 	.short	0x0101


	//----- nvinfo : EIATTR_VRC_CTA_INIT_COUNT
	.align		4
        /*0034*/ 	.byte	0x02, 0x4a
	.zero		1
	.zero		1


	//----- nvinfo : EIATTR_EXIT_INSTR_OFFSETS
	.align		4
        /*0038*/ 	.byte	0x04, 0x1c
        /*003a*/ 	.short	(.L_144 - .L_143)


	//   ....[0]....
.L_143:
        /*003c*/ 	.word	0x00000200


	//   ....[1]....
        /*0040*/ 	.word	0x00000390


	//   ....[2]....
        /*0044*/ 	.word	0x00000440


	//----- nvinfo : EIATTR_MAX_THREADS
	.align		4
.L_144:
        /*0048*/ 	.byte	0x04, 0x05
        /*004a*/ 	.short	(.L_146 - .L_145)
.L_145:
        /*004c*/ 	.word	0x00000100
        /*0050*/ 	.word	0x00000001
        /*0054*/ 	.word	0x00000001


	//----- nvinfo : EIATTR_CBANK_PARAM_SIZE
	.align		4
.L_146:
        /*0058*/ 	.byte	0x03, 0x19
        /*005a*/ 	.short	0x0038


	//----- nvinfo : EIATTR_PARAM_CBANK
	.align		4
        /*005c*/ 	.byte	0x04, 0x0a
        /*005e*/ 	.short	(.L_148 - .L_147)
	.align		4
.L_147:
        /*0060*/ 	.word	index@(.nv.constant0._ZN3cub18CUB_300001_SM_10006detail8for_each13static_kernelINS2_12policy_hub_t12policy_500_tEmN6thrust24THRUST_300001_SM_1000_NS8cuda_cub6__fill7functorINS7_6detail15normal_iteratorINS7_10device_ptrI8MatPointEEEESE_EEEEvT0_T1_)
        /*0064*/ 	.short	0x0380
        /*0066*/ 	.short	0x0038


	//----- nvinfo : EIATTR_SW_WAR
	.align		4
.L_148:
        /*0068*/ 	.byte	0x04, 0x36
        /*006a*/ 	.short	(.L_150 - .L_149)
.L_149:
        /*006c*/ 	.word	0x00000008
.L_150:


//--------------------- .nv.info._ZN3cub18CUB_300001_SM_10006detail11EmptyKernelIvEEvv --------------------------
	.section	.nv.info._ZN3cub18CUB_300001_SM_10006detail11EmptyKernelIvEEvv,"",@"SHT_CUDA_INFO"
	.sectionflags	@""
	.align	4


	//----- nvinfo : EIATTR_CUDA_API_VERSION
	.align		4
        /*0000*/ 	.byte	0x04, 0x37
        /*0002*/ 	.short	(.L_152 - .L_151)
.L_151:
        /*0004*/ 	.word	0x00000082


	//----- nvinfo : EIATTR_SPARSE_MMA_MASK
	.align		4
.L_152:
        /*0008*/ 	.byte	0x03, 0x50
        /*000a*/ 	.short	0x0000


	//----- nvinfo : EIATTR_MAXREG_COUNT
	.align		4
        /*000c*/ 	.byte	0x03, 0x1b
        /*000e*/ 	.short	0x00ff


	//----- nvinfo : EIATTR_MERCURY_ISA_VERSION
	.align		4
        /*0010*/ 	.byte	0x03, 0x5f
        /*0012*/ 	.short	0x0101


	//----- nvinfo : EIATTR_VRC_CTA_INIT_COUNT
	.align		4
        /*0014*/ 	.byte	0x02, 0x4a
	.zero		1
	.zero		1


	//----- nvinfo : EIATTR_EXIT_INSTR_OFFSETS
	.align		4
        /*0018*/ 	.byte	0x04, 0x1c
        /*001a*/ 	.short	(.L_154 - .L_153)


	//   ....[0]....
.L_153:
        /*001c*/ 	.word	0x00000010


	//----- nvinfo : EIATTR_SW_WAR
	.align		4
.L_154:
        /*0020*/ 	.byte	0x04, 0x36
        /*0022*/ 	.short	(.L_156 - .L_155)
.L_155:
        /*0024*/ 	.word	0x00000008
.L_156:


//--------------------- .nv.info._Z21simulationStep_deviceP8MatPointPdi --------------------------
	.section	.nv.info._Z21simulationStep_deviceP8MatPointPdi,"",@"SHT_CUDA_INFO"
	.sectionflags	@""
	.align	4


	//----- nvinfo : EIATTR_CUDA_API_VERSION
	.align		4
        /*0000*/ 	.byte	0x04, 0x37
        /*0002*/ 	.short	(.L_158 - .L_157)
.L_157:
        /*0004*/ 	.word	0x00000082


	//----- nvinfo : EIATTR_KPARAM_INFO
	.align		4
.L_158:
        /*0008*/ 	.byte	0x04, 0x17
        /*000a*/ 	.short	(.L_160 - .L_159)
.L_159:
        /*000c*/ 	.word	0x00000000
        /*0010*/ 	.short	0x0002
        /*0012*/ 	.short	0x0010
        /*0014*/ 	.byte	0x00, 0xf0, 0x11, 0x00


	//----- nvinfo : EIATTR_KPARAM_INFO
	.align		4
.L_160:
        /*0018*/ 	.byte	0x04, 0x17
        /*001a*/ 	.short	(.L_162 - .L_161)
.L_161:
        /*001c*/ 	.word	0x00000000
        /*0020*/ 	.short	0x0001
        /*0022*/ 	.short	0x0008
        /*0024*/ 	.byte	0x00, 0xf5, 0x21, 0x00


	//----- nvinfo : EIATTR_KPARAM_INFO
	.align		4
.L_162:
        /*0028*/ 	.byte	0x04, 0x17
        /*002a*/ 	.short	(.L_164 - .L_163)
.L_163:
        /*002c*/ 	.word	0x00000000
        /*0030*/ 	.short	0x0000
        /*0032*/ 	.short	0x0000
        /*0034*/ 	.byte	0x00, 0xf5, 0x21, 0x00


	//----- nvinfo : EIATTR_SPARSE_MMA_MASK
	.align		4
.L_164:
        /*0038*/ 	.byte	0x03, 0x50
        /*003a*/ 	.short	0x0000


	//----- nvinfo : EIATTR_MAXREG_COUNT
	.align		4
        /*003c*/ 	.byte	0x03, 0x1b
        /*003e*/ 	.short	0x00ff


	//----- nvinfo : EIATTR_MERCURY_ISA_VERSION
	.align		4
        /*0040*/ 	.byte	0x03, 0x5f
        /*0042*/ 	.short	0x0101


	//----- nvinfo : EIATTR_VRC_CTA_INIT_COUNT
	.align		4
        /*0044*/ 	.byte	0x02, 0x4a
	.zero		1
	.zero		1


	//----- nvinfo : EIATTR_EXIT_INSTR_OFFSETS
	.align		4
        /*0048*/ 	.byte	0x04, 0x1c
        /*004a*/ 	.short	(.L_166 - .L_165)


	//   ....[0]....
.L_165:
        /*004c*/ 	.word	0x00000030


	//   ....[1]....
        /*0050*/ 	.word	0x00001110


	//   ....[2]....
        /*0054*/ 	.word	0x000019a0


	//   ....[3]....
        /*0058*/ 	.word	0x00001dd0


	//----- nvinfo : EIATTR_CRS_STACK_SIZE
	.align		4
.L_166:
        /*005c*/ 	.byte	0x04, 0x1e
        /*005e*/ 	.short	(.L_168 - .L_167)
.L_167:
        /*0060*/ 	.word	0x00000000


	//----- nvinfo : EIATTR_CBANK_PARAM_SIZE
	.align		4
.L_168:
        /*0064*/ 	.byte	0x03, 0x19
        /*0066*/ 	.short	0x0014


	//----- nvinfo : EIATTR_PARAM_CBANK
	.align		4
        /*0068*/ 	.byte	0x04, 0x0a
        /*006a*/ 	.short	(.L_170 - .L_169)
	.align		4
.L_169:
        /*006c*/ 	.word	index@(.nv.constant0._Z21simulationStep_deviceP8MatPointPdi)
        /*0070*/ 	.short	0x0380
        /*0072*/ 	.short	0x0014


	//----- nvinfo : EIATTR_SW_WAR
	.align		4
.L_170:
        /*0074*/ 	.byte	0x04, 0x36
        /*0076*/ 	.short	(.L_172 - .L_171)
.L_171:
        /*0078*/ 	.word	0x00000008
.L_172:


//--------------------- .nv.info._Z9calcForcePdP8MatPointii --------------------------
	.section	.nv.info._Z9calcForcePdP8MatPointii,"",@"SHT_CUDA_INFO"
	.sectionflags	@""
	.align	4


	//----- nvinfo : EIATTR_CUDA_API_VERSION
	.align		4
        /*0000*/ 	.byte	0x04, 0x37
        /*0002*/ 	.short	(.L_174 - .L_173)
.L_173:
        /*0004*/ 	.word	0x00000082


	//----- nvinfo : EIATTR_KPARAM_INFO
	.align		4
.L_174:
        /*0008*/ 	.byte	0x04, 0x17
        /*000a*/ 	.short	(.L_176 - .L_175)
.L_175:
        /*000c*/ 	.word	0x00000000
        /*0010*/ 	.short	0x0003
        /*0012*/ 	.short	0x0014
        /*0014*/ 	.byte	0x00, 0xf0, 0x11, 0x00


	//----- nvinfo : EIATTR_KPARAM_INFO
	.align		4
.L_176:
        /*0018*/ 	.byte	0x04, 0x17
        /*001a*/ 	.short	(.L_178 - .L_177)
.L_177:
        /*001c*/ 	.word	0x00000000
        /*0020*/ 	.short	0x0002
        /*0022*/ 	.short	0x0010
        /*0024*/ 	.byte	0x00, 0xf0, 0x11, 0x00


	//----- nvinfo : EIATTR_KPARAM_INFO
	.align		4
.L_178:
        /*0028*/ 	.byte	0x04, 0x17
        /*002a*/ 	.short	(.L_180 - .L_179)
.L_179:
        /*002c*/ 	.word	0x00000000
        /*0030*/ 	.short	0x0001
        /*0032*/ 	.short	0x0008
        /*0034*/ 	.byte	0x00, 0xf5, 0x21, 0x00


	//----- nvinfo : EIATTR_KPARAM_INFO
	.align		4
.L_180:
        /*0038*/ 	.byte	0x04, 0x17
        /*003a*/ 	.short	(.L_182 - .L_181)
.L_181:
        /*003c*/ 	.word	0x00000000
        /*0040*/ 	.short	0x0000
        /*0042*/ 	.short	0x0000
        /*0044*/ 	.byte	0x00, 0xf5, 0x21, 0x00


	//----- nvinfo : EIATTR_SPARSE_MMA_MASK
	.align		4
.L_182:
        /*0048*/ 	.byte	0x03, 0x50
        /*004a*/ 	.short	0x0000


	//----- nvinfo : EIATTR_MAXREG_COUNT
	.align		4
        /*004c*/ 	.byte	0x03, 0x1b
        /*004e*/ 	.short	0x00ff


	//----- nvinfo : EIATTR_MERCURY_ISA_VERSION
	.align		4
        /*0050*/ 	.byte	0x03, 0x5f
        /*0052*/ 	.short	0x0101


	//----- nvinfo : EIATTR_VRC_CTA_INIT_COUNT
	.align		4
        /*0054*/ 	.byte	0x02, 0x4a
	.zero		1
	.zero		1


	//----- nvinfo : EIATTR_EXIT_INSTR_OFFSETS
	.align		4
        /*0058*/ 	.byte	0x04, 0x1c
        /*005a*/ 	.short	(.L_184 - .L_183)


	//   ....[0]....
.L_183:
        /*005c*/ 	.word	0x00000060


	//   ....[1]....
        /*0060*/ 	.word	0x00000d30


	//   ....[2]....
        /*0064*/ 	.word	0x00000f20


	//   ....[3]....
        /*0068*/ 	.word	0x00001120


	//----- nvinfo : EIATTR_CRS_STACK_SIZE
	.align		4
.L_184:
        /*006c*/ 	.byte	0x04, 0x1e
        /*006e*/ 	.short	(.L_186 - .L_185)
.L_185:
        /*0070*/ 	.word	0x00000000


	//----- nvinfo : EIATTR_CBANK_PARAM_SIZE
	.align		4
.L_186:
        /*0074*/ 	.byte	0x03, 0x19
        /*0076*/ 	.short	0x0018


	//----- nvinfo : EIATTR_PARAM_CBANK
	.align		4
        /*0078*/ 	.byte	0x04, 0x0a
        /*007a*/ 	.short	(.L_188 - .L_187)
	.align		4
.L_187:
        /*007c*/ 	.word	index@(.nv.constant0._Z9calcForcePdP8MatPointii)
        /*0080*/ 	.short	0x0380
        /*0082*/ 	.short	0x0018


	//----- nvinfo : EIATTR_SW_WAR
	.align		4
.L_188:
        /*0084*/ 	.byte	0x04, 0x36
        /*0086*/ 	.short	(.L_190 - .L_189)
.L_189:
        /*0088*/ 	.word	0x00000008
.L_190:


//--------------------- .nv.callgraph             --------------------------
	.section	.nv.callgraph,"",@"SHT_CUDA_CALLGRAPH"
	.align	4
	.sectionentsize	8
	.align		4
        /*0000*/ 	.word	0x00000000
	.align		4
        /*0004*/ 	.word	0xffffffff
	.align		4
        /*0008*/ 	.word	0x00000000
	.align		4
        /*000c*/ 	.word	0xfffffffe
	.align		4
        /*0010*/ 	.word	0x00000000
	.align		4
        /*0014*/ 	.word	0xfffffffd
	.align		4
        /*0018*/ 	.word	0x00000000
	.align		4
        /*001c*/ 	.word	0xfffffffc


//--------------------- .nv.constant4             --------------------------
	.section	.nv.constant4,"a",@progbits
	.align	8
	.align		8
.nv.constant4:
        /*0000*/ 	.dword	G
	.align		8
        /*0008*/ 	.dword	dt
	.align		8
        /*0010*/ 	.dword	_ZN34_INTERNAL_b42a216b_4_k_cu_28f836af4cuda3std3__45__cpo5beginE
	.align		8
        /*0018*/ 	.dword	_ZN34_INTERNAL_b42a216b_4_k_cu_28f836af4cuda3std3__45__cpo3endE
	.align		8
        /*0020*/ 	.dword	_ZN34_INTERNAL_b42a216b_4_k_cu_28f836af4cuda3std3__45__cpo6cbeginE
	.align		8
        /*0028*/ 	.dword	_ZN34_INTERNAL_b42a216b_4_k_cu_28f836af4cuda3std3__45__cpo4cendE
	.align		8
        /*0030*/ 	.dword	_ZN34_INTERNAL_b42a216b_4_k_cu_28f836af4cuda3std3__45__cpo6rbeginE
	.align		8
        /*0038*/ 	.dword	_ZN34_INTERNAL_b42a216b_4_k_cu_28f836af4cuda3std3__45__cpo4rendE
	.align		8
        /*0040*/ 	.dword	_ZN34_INTERNAL_b42a216b_4_k_cu_28f836af4cuda3std3__45__cpo7crbeginE
	.align		8
        /*0048*/ 	.dword	_ZN34_INTERNAL_b42a216b_4_k_cu_28f836af4cuda3std3__45__cpo5crendE
	.align		8
        /*0050*/ 	.dword	_ZN34_INTERNAL_b42a216b_4_k_cu_28f836af4cuda3std3__436_GLOBAL__N__b42a216b_4_k_cu_28f836af6ignoreE
	.align		8
        /*0058*/ 	.dword	_ZN34_INTERNAL_b42a216b_4_k_cu_28f836af4cuda3std3__419piecewise_constructE
	.align		8
        /*0060*/ 	.dword	_ZN34_INTERNAL_b42a216b_4_k_cu_28f836af4cuda3std3__48in_placeE
	.align		8
        /*0068*/ 	.dword	_ZN34_INTERNAL_b42a216b_4_k_cu_28f836af4cuda3std3__420unreachable_sentinelE
	.align		8
        /*0070*/ 	.dword	_ZN34_INTERNAL_b42a216b_4_k_cu_28f836af4cuda3std3__47nulloptE
	.align		8
        /*0078*/ 	.dword	_ZN34_INTERNAL_b42a216b_4_k_cu_28f836af4cuda3std3__48unexpectE
	.align		8
        /*0080*/ 	.dword	_ZN34_INTERNAL_b42a216b_4_k_cu_28f836af4cuda3std6ranges3__45__cpo4swapE
	.align		8
        /*0088*/ 	.dword	_ZN34_INTERNAL_b42a216b_4_k_cu_28f836af4cuda3std6ranges3__45__cpo9iter_moveE
	.align		8
        /*0090*/ 	.dword	_ZN34_INTERNAL_b42a216b_4_k_cu_28f836af4cuda3std6ranges3__45__cpo5beginE
	.align		8
        /*0098*/ 	.dword	_ZN34_INTERNAL_b42a216b_4_k_cu_28f836af4cuda3std6ranges3__45__cpo3endE
	.align		8
        /*00a0*/ 	.dword	_ZN34_INTERNAL_b42a216b_4_k_cu_28f836af4cuda3std6ranges3__45__cpo6cbeginE
	.align		8
        /*00a8*/ 	.dword	_ZN34_INTERNAL_b42a216b_4_k_cu_28f836af4cuda3std6ranges3__45__cpo4cendE
	.align		8
        /*00b0*/ 	.dword	_ZN34_INTERNAL_b42a216b_4_k_cu_28f836af4cuda3std6ranges3__45__cpo7advanceE
	.align		8
        /*00b8*/ 	.dword	_ZN34_INTERNAL_b42a216b_4_k_cu_28f836af4cuda3std6ranges3__45__cpo9iter_swapE
	.align		8
        /*00c0*/ 	.dword	_ZN34_INTERNAL_b42a216b_4_k_cu_28f836af4cuda3std6ranges3__45__cpo4nextE
	.align		8
        /*00c8*/ 	.dword	_ZN34_INTERNAL_b42a216b_4_k_cu_28f836af4cuda3std6ranges3__45__cpo4prevE
	.align		8
        /*00d0*/ 	.dword	_ZN34_INTERNAL_b42a216b_4_k_cu_28f836af4cuda3std6ranges3__45__cpo4dataE
	.align		8
        /*00d8*/ 	.dword	_ZN34_INTERNAL_b42a216b_4_k_cu_28f836af4cuda3std6ranges3__45__cpo5cdataE
	.align		8
        /*00e0*/ 	.dword	_ZN34_INTERNAL_b42a216b_4_k_cu_28f836af4cuda3std6ranges3__45__cpo4sizeE
	.align		8
        /*00e8*/ 	.dword	_ZN34_INTERNAL_b42a216b_4_k_cu_28f836af4cuda3std6ranges3__45__cpo5ssizeE
	.align		8
        /*00f0*/ 	.dword	_ZN34_INTERNAL_b42a216b_4_k_cu_28f836af4cuda3std6ranges3__45__cpo8distanceE
	.align		8
        /*00f8*/ 	.dword	_ZN34_INTERNAL_b42a216b_4_k_cu_28f836af6thrust24THRUST_300001_SM_1000_NS8cuda_cub3parE
	.align		8
        /*0100*/ 	.dword	_ZN34_INTERNAL_b42a216b_4_k_cu_28f836af6thrust24THRUST_300001_SM_1000_NS8cuda_cub10par_nosyncE
	.align		8
        /*0108*/ 	.dword	_ZN34_INTERNAL_b42a216b_4_k_cu_28f836af6thrust24THRUST_300001_SM_1000_NS6system6detail10sequential3seqE
	.align		8
        /*0110*/ 	.dword	_ZN34_INTERNAL_b42a216b_4_k_cu_28f836af6thrust24THRUST_300001_SM_1000_NS12placeholders2_1E
	.align		8
        /*0118*/ 	.dword	_ZN34_INTERNAL_b42a216b_4_k_cu_28f836af6thrust24THRUST_300001_SM_1000_NS12placeholders2_2E
	.align		8
        /*0120*/ 	.dword	_ZN34_INTERNAL_b42a216b_4_k_cu_28f836af6thrust24THRUST_300001_SM_1000_NS12placeholders2_3E
	.align		8
        /*0128*/ 	.dword	_ZN34_INTERNAL_b42a216b_4_k_cu_28f836af6thrust24THRUST_300001_SM_1000_NS12placeholders2_4E
	.align		8
        /*0130*/ 	.dword	_ZN34_INTERNAL_b42a216b_4_k_cu_28f836af6thrust24THRUST_300001_SM_1000_NS12placeholders2_5E
	.align		8
        /*0138*/ 	.dword	_ZN34_INTERNAL_b42a216b_4_k_cu_28f836af6thrust24THRUST_300001_SM_1000_NS12placeholders2_6E
	.align		8
        /*0140*/ 	.dword	_ZN34_INTERNAL_b42a216b_4_k_cu_28f836af6thrust24THRUST_300001_SM_1000_NS12placeholders2_7E
	.align		8
        /*0148*/ 	.dword	_ZN34_INTERNAL_b42a216b_4_k_cu_28f836af6thrust24THRUST_300001_SM_1000_NS12placeholders2_8E
	.align		8
        /*0150*/ 	.dword	_ZN34_INTERNAL_b42a216b_4_k_cu_28f836af6thrust24THRUST_300001_SM_1000_NS12placeholders2_9E
	.align		8
        /*0158*/ 	.dword	_ZN34_INTERNAL_b42a216b_4_k_cu_28f836af6thrust24THRUST_300001_SM_1000_NS12placeholders3_10E
	.align		8
        /*0160*/ 	.dword	_ZN34_INTERNAL_b42a216b_4_k_cu_28f836af6thrust24THRUST_300001_SM_1000_NS3seqE


//--------------------- .text._ZN3cub18CUB_300001_SM_10006detail8for_each13static_kernelINS2_12policy_hub_t12policy_500_tEmN6thrust24THRUST_300001_SM_1000_NS8cuda_cub20__uninitialized_fill7functorINS7_10device_ptrIdEEdEEEEvT0_T1_ --------------------------
	.section	.text._ZN3cub18CUB_300001_SM_10006detail8for_each13static_kernelINS2_12policy_hub_t12policy_500_tEmN6thrust24THRUST_300001_SM_1000_NS8cuda_cub20__uninitialized_fill7functorINS7_10device_ptrIdEEdEEEEvT0_T1_,"ax",@progbits
	.align	128
        .global         _ZN3cub18CUB_300001_SM_10006detail8for_each13static_kernelINS2_12policy_hub_t12policy_500_tEmN6thrust24THRUST_300001_SM_1000_NS8cuda_cub20__uninitialized_fill7functorINS7_10device_ptrIdEEdEEEEvT0_T1_
        .type           _ZN3cub18CUB_300001_SM_10006detail8for_each13static_kernelINS2_12policy_hub_t12policy_500_tEmN6thrust24THRUST_300001_SM_1000_NS8cuda_cub20__uninitialized_fill7functorINS7_10device_ptrIdEEdEEEEvT0_T1_,@function
        .size           _ZN3cub18CUB_300001_SM_10006detail8for_each13static_kernelINS2_12policy_hub_t12policy_500_tEmN6thrust24THRUST_300001_SM_1000_NS8cuda_cub20__uninitialized_fill7functorINS7_10device_ptrIdEEdEEEEvT0_T1_,(.L_x_71 - _ZN3cub18CUB_300001_SM_10006detail8for_each13static_kernelINS2_12policy_hub_t12policy_500_tEmN6thrust24THRUST_300001_SM_1000_NS8cuda_cub20__uninitialized_fill7functorINS7_10device_ptrIdEEdEEEEvT0_T1_)
        .other          _ZN3cub18CUB_300001_SM_10006detail8for_each13static_kernelINS2_12policy_hub_t12policy_500_tEmN6thrust24THRUST_300001_SM_1000_NS8cuda_cub20__uninitialized_fill7functorINS7_10device_ptrIdEEdEEEEvT0_T1_,@"STO_CUDA_ENTRY STV_DEFAULT"
_ZN3cub18CUB_300001_SM_10006detail8for_each13static_kernelINS2_12policy_hub_t12policy_500_tEmN6thrust24THRUST_300001_SM_1000_NS8cuda_cub20__uninitialized_fill7functorINS7_10device_ptrIdEEdEEEEvT0_T1_:
.text._ZN3cub18CUB_300001_SM_10006detail8for_each13static_kernelINS2_12policy_hub_t12policy_500_tEmN6thrust24THRUST_300001_SM_1000_NS8cuda_cub20__uninitialized_fill7functorINS7_10device_ptrIdEEdEEEEvT0_T1_:
[----:B------:R-:W-:Y:S08]  /*0000*/  LDC R1, c[0x0][0x37c] ;  /* 0x0000df00ff017b82 */ /* 0x000ff00000000800 */
[----:B------:R-:W0:Y:S01]  /*0010*/  S2UR UR4, SR_CTAID.X ;  /* 0x00000000000479c3 */ /* 0x000e220000002500 */
[----:B------:R-:W1:Y:S01]  /*0020*/  LDCU.64 UR6, c[0x0][0x380] ;  /* 0x00007000ff0677ac */ /* 0x000e620008000a00 */
[----:B------:R-:W2:Y:S01]  /*0030*/  LDCU.64 UR8, c[0x0][0x358] ;  /* 0x00006b00ff0877ac */ /* 0x000ea20008000a00 */
[----:B0-----:R-:W-:-:S04]  /*0040*/  UIMAD.WIDE.U32 UR4, UR4, 0x200, URZ ;  /* 0x00000200040478a5 */ /* 0x001fc8000f8e00ff */
[----:B-1----:R-:W-:-:S04]  /*0050*/  UIADD3 UR6, UP0, UPT, -UR4, UR6, URZ ;  /* 0x0000000604067290 */ /* 0x002fc8000ff1e1ff */
[----:B------:R-:W-:Y:S02]  /*0060*/  UIADD3.X UR7, UPT, UPT, ~UR5, UR7, URZ, UP0, !UPT ;  /* 0x0000000705077290 */ /* 0x000fe400087fe5ff */
[----:B------:R-:W-:-:S04]  /*0070*/  UISETP.GE.U32.AND UP0, UPT, UR6, 0x200, UPT ;  /* 0x000002000600788c */ /* 0x000fc8000bf06070 */
[----:B------:R-:W-:-:S09]  /*0080*/  UISETP.GE.U32.AND.EX UP0, UPT, UR7, URZ, UPT, UP0 ;  /* 0x000000ff0700728c */ /* 0x000fd2000bf06100 */
[----:B--2---:R-:W-:Y:S05]  /*0090*/  BRA.U !UP0, `(.L_x_0) ;  /* 0x0000000108287547 */ /* 0x004fea000b800000 */
[----:B------:R-:W0:Y:S01]  /*00a0*/  S2R R0, SR_TID.X ;  /* 0x0000000000007919 */ /* 0x000e220000002100 */
[----:B------:R-:W1:Y:S01]  /*00b0*/  LDCU.64 UR6, c[0x0][0x388] ;  /* 0x00007100ff0677ac */ /* 0x000e620008000a00 */
[----:B------:R-:W2:Y:S01]  /*00c0*/  LDC.64 R4, c[0x0][0x390] ;  /* 0x0000e400ff047b82 */ /* 0x000ea20000000a00 */
[----:B0-----:R-:W-:-:S05]  /*00d0*/  IADD3 R0, P0, PT, R0, UR4, RZ ;  /* 0x0000000400007c10 */ /* 0x001fca000ff1e0ff */
[----:B------:R-:W-:Y:S01]  /*00e0*/  IMAD.X R3, RZ, RZ, UR5, P0 ;  /* 0x00000005ff037e24 */ /* 0x000fe200080e06ff */
[----:B-1----:R-:W-:-:S04]  /*00f0*/  LEA R2, P0, R0, UR6, 0x3 ;  /* 0x0000000600027c11 */ /* 0x002fc8000f8018ff */
[----:B------:R-:W-:-:S05]  /*0100*/  LEA.HI.X R3, R0, UR7, R3, 0x3, P0 ;  /* 0x0000000700037c11 */ /* 0x000fca00080f1c03 */
[----:B--2---:R-:W-:Y:S04]  /*0110*/  STG.E.64 desc[UR8][R2.64], R4 ;  /* 0x0000000402007986 */ /* 0x004fe8000c101b08 */
[----:B------:R-:W-:Y:S01]  /*0120*/  STG.E.64 desc[UR8][R2.64+0x800], R4 ;  /* 0x0008000402007986 */ /* 0x000fe2000c101b08 */
[----:B------:R-:W-:Y:S05]  /*0130*/  EXIT ;  /* 0x000000000000794d */ /* 0x000fea0003800000 */
.L_x_0:
[----:B------:R-:W0:Y:S01]  /*0140*/  S2R R0, SR_TID.X ;  /* 0x0000000000007919 */ /* 0x000e220000002100 */
[----:B------:R-:W-:Y:S01]  /*0150*/  IMAD.U32 R2, RZ, RZ, UR7 ;  /* 0x00000007ff027e24 */ /* 0x000fe2000f8e00ff */
[----:B------:R-:W1:Y:S01]  /*0160*/  LDCU.64 UR10, c[0x0][0x388] ;  /* 0x00007100ff0a77ac */ /* 0x000e620008000a00 */
[----:B------:R-:W-:Y:S01]  /*0170*/  IMAD.U32 R6, RZ, RZ, UR7 ;  /* 0x00000007ff067e24 */ /* 0x000fe2000f8e00ff */
[----:B0-----:R-:W-:-:S04]  /*0180*/  ISETP.LT.U32.AND P0, PT, R0, UR6, PT ;  /* 0x0000000600007c0c */ /* 0x001fc8000bf01070 */
[----:B------:R-:W-:Y:S01]  /*0190*/  ISETP.GT.U32.AND.EX P0, PT, R2, RZ, PT, P0 ;  /* 0x000000ff0200720c */ /* 0x000fe20003f04100 */
[C---:B------:R-:W-:Y:S01]  /*01a0*/  VIADD R2, R0.reuse, 0x100 ;  /* 0x0000010000027836 */ /* 0x040fe20000000000 */
[----:B------:R-:W-:-:S04]  /*01b0*/  IADD3 R0, P2, PT, R0, UR4, RZ ;  /* 0x0000000400007c10 */ /* 0x000fc8000ff5e0ff */
[----:B------:R-:W-:Y:S01]  /*01c0*/  ISETP.LT.U32.AND P1, PT, R2, UR6, PT ;  /* 0x0000000602007c0c */ /* 0x000fe2000bf21070 */
[----:B------:R-:W-:Y:S01]  /*01d0*/  IMAD.X R3, RZ, RZ, UR5, P2 ;  /* 0x00000005ff037e24 */ /* 0x000fe200090e06ff */
[----:B-1----:R-:W-:Y:S02]  /*01e0*/  LEA R2, P2, R0, UR10, 0x3 ;  /* 0x0000000a00027c11 */ /* 0x002fe4000f8418ff */
[----:B------:R-:W-:Y:S02]  /*01f0*/  ISETP.GT.U32.AND.EX P1, PT, R6, RZ, PT, P1 ;  /* 0x000000ff0600720c */ /* 0x000fe40003f24110 */
[----:B------:R-:W-:Y:S01]  /*0200*/  LEA.HI.X R3, R0, UR11, R3, 0x3, P2 ;  /* 0x0000000b00037c11 */ /* 0x000fe200090f1c03 */
[----:B------:R-:W0:Y:S04]  /*0210*/  @P0 LDC.64 R4, c[0x0][0x390] ;  /* 0x0000e400ff040b82 */ /* 0x000e280000000a00 */
[----:B0-----:R0:W-:Y:S06]  /*0220*/  @P0 STG.E.64 desc[UR8][R2.64], R4 ;  /* 0x0000000402000986 */ /* 0x0011ec000c101b08 */
[----:B------:R-:W-:Y:S05]  /*0230*/  @!P1 EXIT ;  /* 0x000000000000994d */ /* 0x000fea0003800000 */
[----:B0-----:R-:W0:Y:S02]  /*0240*/  LDC.64 R4, c[0x0][0x390] ;  /* 0x0000e400ff047b82 */ /* 0x001e240000000a00 */
[----:B0-----:R-:W-:Y:S01]  /*0250*/  STG.E.64 desc[UR8][R2.64+0x800], R4 ;  /* 0x0008000402007986 */ /* 0x001fe2000c101b08 */
[----:B------:R-:W-:Y:S05]  /*0260*/  EXIT ;  /* 0x000000000000794d */ /* 0x000fea0003800000 */
.L_x_1:
[----:B------:R-:W-:-:S00]  /*0270*/  BRA `(.L_x_1) ;  /* 0xfffffffc00fc7947 */ /* 0x000fc0000383ffff */
[----:B------:R-:W-:-:S00]  /*0280*/  NOP ;  /* 0x0000000000007918 */ /* 0x000fc00000000000 */
[----:B------:R-:W-:-:S00]  /*0290*/  NOP ;  /* 0x0000000000007918 */ /* 0x000fc00000000000 */
[----:B------:R-:W-:-:S00]  /*02a0*/  NOP ;  /* 0x0000000000007918 */ /* 0x000fc00000000000 */
[----:B------:R-:W-:-:S00]  /*02b0*/  NOP ;  /* 0x0000000000007918 */ /* 0x000fc00000000000 */
[----:B------:R-:W-:-:S00]  /*02c0*/  NOP ;  /* 0x0000000000007918 */ /* 0x000fc00000000000 */
[----:B------:R-:W-:-:S00]  /*02d0*/  NOP ;  /* 0x0000000000007918 */ /* 0x000fc00000000000 */
[----:B------:R-:W-:-:S00]  /*02e0*/  NOP ;  /* 0x0000000000007918 */ /* 0x000fc00000000000 */
[----:B------:R-:W-:-:S00]  /*02f0*/  NOP ;  /* 0x0000000000007918 */ /* 0x000fc00000000000 */
.L_x_71:


//--------------------- .text._ZN3cub18CUB_300001_SM_10006detail8for_each13static_kernelINS2_12policy_hub_t12policy_500_tElN6thrust24THRUST_300001_SM_1000_NS8cuda_cub6__fill7functorINS7_6detail15normal_iteratorINS7_10device_ptrI8MatPointEEEESE_EEEEvT0_T1_ --------------------------
	.section	.text._ZN3cub18CUB_300001_SM_10006detail8for_each13static_kernelINS2_12policy_hub_t12policy_500_tElN6thrust24THRUST_300001_SM_1000_NS8cuda_cub6__fill7functorINS7_6detail15normal_iteratorINS7_10device_ptrI8MatPointEEEESE_EEEEvT0_T1_,"ax",@progbits
	.align	128
        .global         _ZN3cub18CUB_300001_SM_10006detail8for_each13static_kernelINS2_12policy_hub_t12policy_500_tElN6thrust24THRUST_300001_SM_1000_NS8cuda_cub6__fill7functorINS7_6detail15normal_iteratorINS7_10device_ptrI8MatPointEEEESE_EEEEvT0_T1_
        .type           _ZN3cub18CUB_300001_SM_10006detail8for_each13static_kernelINS2_12policy_hub_t12policy_500_tElN6thrust24THRUST_300001_SM_1000_NS8cuda_cub6__fill7functorINS7_6detail15normal_iteratorINS7_10device_ptrI8MatPointEEEESE_EEEEvT0_T1_,@function
        .size           _ZN3cub18CUB_300001_SM_10006detail8for_each13static_kernelINS2_12policy_hub_t12policy_500_tElN6thrust24THRUST_300001_SM_1000_NS8cuda_cub6__fill7functorINS7_6detail15normal_iteratorINS7_10device_ptrI8MatPointEEEESE_EEEEvT0_T1_,(.L_x_72 - _ZN3cub18CUB_300001_SM_10006detail8for_each13static_kernelINS2_12policy_hub_t12policy_500_tElN6thrust24THRUST_300001_SM_1000_NS8cuda_cub6__fill7functorINS7_6detail15normal_iteratorINS7_10device_ptrI8MatPointEEEESE_EEEEvT0_T1_)
        .other          _ZN3cub18CUB_300001_SM_10006detail8for_each13static_kernelINS2_12policy_hub_t12policy_500_tElN6thrust24THRUST_300001_SM_1000_NS8cuda_cub6__fill7functorINS7_6detail15normal_iteratorINS7_10device_ptrI8MatPointEEEESE_EEEEvT0_T1_,@"STO_CUDA_ENTRY STV_DEFAULT"
_ZN3cub18CUB_300001_SM_10006detail8for_each13static_kernelINS2_12policy_hub_t12policy_500_tElN6thrust24THRUST_300001_SM_1000_NS8cuda_cub6__fill7functorINS7_6detail15normal_iteratorINS7_10device_ptrI8MatPointEEEESE_EEEEvT0_T1_:
.text._ZN3cub18CUB_300001_SM_10006detail8for_each13static_kernelINS2_12policy_hub_t12policy_500_tElN6thrust24THRUST_300001_SM_1000_NS8cuda_cub6__fill7functorINS7_6detail15normal_iteratorINS7_10device_ptrI8MatPointEEEESE_EEEEvT0_T1_:
        /* <DEDUP_REMOVED lines=8> */
[----:B------:R-:W-:-:S09]  /*0080*/  UISETP.GE.AND.EX UP0, UPT, UR7, URZ, UPT, UP0 ;  /* 0x000000ff0700728c */ /* 0x000fd2000bf06300 */
[----:B--2---:R-:W-:Y:S05]  /*0090*/  BRA.U !UP0, `(.L_x_2) ;  /* 0x00000001085c7547 */ /* 0x004fea000b800000 */
[----:B------:R-:W0:Y:S01]  /*00a0*/  S2R R0, SR_TID.X ;  /* 0x0000000000007919 */ /* 0x000e220000002100 */
[----:B------:R-:W1:Y:S08]  /*00b0*/  LDC.64 R2, c[0x0][0x388] ;  /* 0x0000e200ff027b82 */ /* 0x000e700000000a00 */
[----:B------:R-:W2:Y:S08]  /*00c0*/  LDC.64 R4, c[0x0][0x390] ;  /* 0x0000e400ff047b82 */ /* 0x000eb00000000a00 */
[----:B------:R-:W3:Y:S08]  /*00d0*/  LDC.64 R6, c[0x0][0x398] ;  /* 0x0000e600ff067b82 */ /* 0x000ef00000000a00 */
[----:B------:R-:W4:Y:S01]  /*00e0*/  LDC.64 R8, c[0x0][0x3a0] ;  /* 0x0000e800ff087b82 */ /* 0x000f220000000a00 */
[----:B0-----:R-:W-:-:S07]  /*00f0*/  IADD3 R15, P0, PT, R0, UR4, RZ ;  /* 0x00000004000f7c10 */ /* 0x001fce000ff1e0ff */
[----:B------:R-:W0:Y:S01]  /*0100*/  LDC.64 R10, c[0x0][0x3a8] ;  /* 0x0000ea00ff0a7b82 */ /* 0x000e220000000a00 */
[----:B------:R-:W-:Y:S02]  /*0110*/  IMAD.X R0, RZ, RZ, UR5, P0 ;  /* 0x00000005ff007e24 */ /* 0x000fe400080e06ff */
[----:B-1----:R-:W-:-:S05]  /*0120*/  IMAD.WIDE.U32 R2, R15, 0x28, R2 ;  /* 0x000000280f027825 */ /* 0x002fca00078e0002 */
[----:B------:R-:W1:Y:S01]  /*0130*/  LDC.64 R12, c[0x0][0x3b0] ;  /* 0x0000ec00ff0c7b82 */ /* 0x000e620000000a00 */
[----:B------:R-:W-:-:S05]  /*0140*/  IMAD R15, R0, 0x28, RZ ;  /* 0x00000028000f7824 */ /* 0x000fca00078e02ff */
[----:B------:R-:W-:-:S05]  /*0150*/  IADD3 R3, PT, PT, R3, R15, RZ ;  /* 0x0000000f03037210 */ /* 0x000fca0007ffe0ff */
[----:B--2---:R-:W-:Y:S04]  /*0160*/  STG.E.64 desc[UR8][R2.64], R4 ;  /* 0x0000000402007986 */ /* 0x004fe8000c101b08 */
[----:B------:R-:W-:Y:S04]  /*0170*/  STG.E.64 desc[UR8][R2.64+0x2800], R4 ;  /* 0x0028000402007986 */ /* 0x000fe8000c101b08 */
[----:B---3--:R-:W-:Y:S04]  /*0180*/  STG.E.64 desc[UR8][R2.64+0x8], R6 ;  /* 0x0000080602007986 */ /* 0x008fe8000c101b08 */
[----:B------:R-:W-:Y:S04]  /*0190*/  STG.E.64 desc[UR8][R2.64+0x2808], R6 ;  /* 0x0028080602007986 */ /* 0x000fe8000c101b08 */
[----:B----4-:R-:W-:Y:S04]  /*01a0*/  STG.E.64 desc[UR8][R2.64+0x10], R8 ;  /* 0x0000100802007986 */ /* 0x010fe8000c101b08 */
[----:B------:R-:W-:Y:S04]  /*01b0*/  STG.E.64 desc[UR8][R2.64+0x2810], R8 ;  /* 0x0028100802007986 */ /* 0x000fe8000c101b08 */
[----:B0-----:R-:W-:Y:S04]  /*01c0*/  STG.E.64 desc[UR8][R2.64+0x18], R10 ;  /* 0x0000180a02007986 */ /* 0x001fe8000c101b08 */
[----:B------:R-:W-:Y:S04]  /*01d0*/  STG.E.64 desc[UR8][R2.64+0x2818], R10 ;  /* 0x0028180a02007986 */ /* 0x000fe8000c101b08 */
[----:B-1----:R-:W-:Y:S04]  /*01e0*/  STG.E.64 desc[UR8][R2.64+0x20], R12 ;  /* 0x0000200c02007986 */ /* 0x002fe8000c101b08 */
[----:B------:R-:W-:Y:S01]  /*01f0*/  STG.E.64 desc[UR8][R2.64+0x2820], R12 ;  /* 0x0028200c02007986 */ /* 0x000fe2000c101b08 */
[----:B------:R-:W-:Y:S05]  /*0200*/  EXIT ;  /* 0x000000000000794d */ /* 0x000fea0003800000 */
.L_x_2:
[----:B------:R-:W0:Y:S01]  /*0210*/  S2R R0, SR_TID.X ;  /* 0x0000000000007919 */ /* 0x000e220000002100 */
[----:B------:R-:W-:Y:S01]  /*0220*/  USHF.R.S32.HI UR7, URZ, 0x1f, UR6 ;  /* 0x0000001fff077899 */ /* 0x000fe20008011406 */
[----:B------:R-:W1:Y:S05]  /*0230*/  LDC.64 R2, c[0x0][0x388] ;  /* 0x0000e200ff027b82 */ /* 0x000e6a0000000a00 */
[----:B------:R-:W-:-:S03]  /*0240*/  IMAD.U32 R4, RZ, RZ, UR7 ;  /* 0x00000007ff047e24 */ /* 0x000fc6000f8e00ff */
[----:B------:R-:W2:Y:S08]  /*0250*/  LDC.64 R6, c[0x0][0x398] ;  /* 0x0000e600ff067b82 */ /* 0x000eb00000000a00 */
[----:B------:R-:W3:Y:S08]  /*0260*/  LDC.64 R8, c[0x0][0x3a0] ;  /* 0x0000e800ff087b82 */ /* 0x000ef00000000a00 */
[----:B------:R-:W4:Y:S01]  /*0270*/  LDC.64 R10, c[0x0][0x3a8] ;  /* 0x0000ea00ff0a7b82 */ /* 0x000f220000000a00 */
[----:B0-----:R-:W-:-:S02]  /*0280*/  ISETP.LT.U32.AND P0, PT, R0, UR6, PT ;  /* 0x0000000600007c0c */ /* 0x001fc4000bf01070 */
[C---:B------:R-:W-:Y:S01]  /*0290*/  IADD3 R15, P1, PT, R0.reuse, UR4, RZ ;  /* 0x00000004000f7c10 */ /* 0x040fe2000ff3e0ff */
[----:B------:R-:W-:Y:S01]  /*02a0*/  VIADD R0, R0, 0x100 ;  /* 0x0000010000007836 */ /* 0x000fe20000000000 */
[----:B------:R-:W-:-:S03]  /*02b0*/  ISETP.GT.AND.EX P0, PT, R4, RZ, PT, P0 ;  /* 0x000000ff0400720c */ /* 0x000fc60003f04300 */
[----:B------:R-:W0:Y:S01]  /*02c0*/  LDC.64 R4, c[0x0][0x390] ;  /* 0x0000e400ff047b82 */ /* 0x000e220000000a00 */
[----:B------:R-:W-:Y:S01]  /*02d0*/  IADD3.X R14, PT, PT, RZ, UR5, RZ, P1, !PT ;  /* 0x00000005ff0e7c10 */ /* 0x000fe20008ffe4ff */
[----:B-1----:R-:W-:Y:S01]  /*02e0*/  IMAD.WIDE.U32 R2, R15, 0x28, R2 ;  /* 0x000000280f027825 */ /* 0x002fe200078e0002 */
[----:B------:R-:W-:Y:S02]  /*02f0*/  ISETP.LT.U32.AND P1, PT, R0, UR6, PT ;  /* 0x0000000600007c0c */ /* 0x000fe4000bf21070 */
[----:B------:R-:W-:Y:S01]  /*0300*/  MOV R0, UR7 ;  /* 0x0000000700007c02 */ /* 0x000fe20008000f00 */
[----:B------:R-:W-:-:S03]  /*0310*/  IMAD R15, R14, 0x28, RZ ;  /* 0x000000280e0f7824 */ /* 0x000fc600078e02ff */
[----:B------:R-:W-:Y:S01]  /*0320*/  ISETP.GT.AND.EX P1, PT, R0, RZ, PT, P1 ;  /* 0x000000ff0000720c */ /* 0x000fe20003f24310 */
[----:B------:R-:W-:Y:S01]  /*0330*/  IMAD.IADD R3, R3, 0x1, R15 ;  /* 0x0000000103037824 */ /* 0x000fe200078e020f */
[----:B------:R-:W1:Y:S04]  /*0340*/  @P0 LDC.64 R12, c[0x0][0x3b0] ;  /* 0x0000ec00ff0c0b82 */ /* 0x000e680000000a00 */
[----:B--2---:R2:W-:Y:S04]  /*0350*/  @P0 STG.E.64 desc[UR8][R2.64+0x8], R6 ;  /* 0x0000080602000986 */ /* 0x0045e8000c101b08 */
[----:B---3--:R2:W-:Y:S04]  /*0360*/  @P0 STG.E.64 desc[UR8][R2.64+0x10], R8 ;  /* 0x0000100802000986 */ /* 0x0085e8000c101b08 */
[----:B----4-:R2:W-:Y:S04]  /*0370*/  @P0 STG.E.64 desc[UR8][R2.64+0x18], R10 ;  /* 0x0000180a02000986 */ /* 0x0105e8000c101b08 */
[----:B0-----:R2:W-:Y:S04]  /*0380*/  @P0 STG.E.64 desc[UR8][R2.64], R4 ;  /* 0x0000000402000986 */ /* 0x0015e8000c101b08 */
[----:B-1----:R2:W-:Y:S01]  /*0390*/  @P0 STG.E.64 desc[UR8][R2.64+0x20], R12 ;  /* 0x0000200c02000986 */ /* 0x0025e2000c101b08 */
[----:B------:R-:W-:Y:S05]  /*03a0*/  @!P1 EXIT ;  /* 0x000000000000994d */ /* 0x000fea0003800000 */
[----:B--2---:R-:W0:Y:S08]  /*03b0*/  LDC.64 R4, c[0x0][0x390] ;  /* 0x0000e400ff047b82 */ /* 0x004e300000000a00 */
[----:B------:R-:W1:Y:S08]  /*03c0*/  LDC.64 R6, c[0x0][0x398] ;  /* 0x0000e600ff067b82 */ /* 0x000e700000000a00 */
[----:B------:R-:W2:Y:S08]  /*03d0*/  LDC.64 R8, c[0x0][0x3a0] ;  /* 0x0000e800ff087b82 */ /* 0x000eb00000000a00 */
[----:B------:R-:W3:Y:S01]  /*03e0*/  LDC.64 R10, c[0x0][0x3a8] ;  /* 0x0000ea00ff0a7b82 */ /* 0x000ee20000000a00 */
[----:B0-----:R-:W-:Y:S07]  /*03f0*/  STG.E.64 desc[UR8][R2.64+0x2800], R4 ;  /* 0x0028000402007986 */ /* 0x001fee000c101b08 */
[----:B------:R-:W0:Y:S01]  /*0400*/  LDC.64 R12, c[0x0][0x3b0] ;  /* 0x0000ec00ff0c7b82 */ /* 0x000e220000000a00 */
[----:B-1----:R-:W-:Y:S04]  /*0410*/  STG.E.64 desc[UR8][R2.64+0x2808], R6 ;  /* 0x0028080602007986 */ /* 0x002fe8000c101b08 */
[----:B--2---:R-:W-:Y:S04]  /*0420*/  STG.E.64 desc[UR8][R2.64+0x2810], R8 ;  /* 0x0028100802007986 */ /* 0x004fe8000c101b08 */
[----:B---3--:R-:W-:Y:S04]  /*0430*/  STG.E.64 desc[UR8][R2.64+0x2818], R10 ;  /* 0x0028180a02007986 */ /* 0x008fe8000c101b08 */
[----:B0-----:R-:W-:Y:S01]  /*0440*/  STG.E.64 desc[UR8][R2.64+0x2820], R12 ;  /* 0x0028200c02007986 */ /* 0x001fe2000c101b08 */
[----:B------:R-:W-:Y:S05]  /*0450*/  EXIT ;  /* 0x000000000000794d */ /* 0x000fea0003800000 */
.L_x_3:
        /* <DEDUP_REMOVED lines=10> */
.L_x_72:


//--------------------- .text._ZN3cub18CUB_300001_SM_10006detail8for_each13static_kernelINS2_12policy_hub_t12policy_500_tEmN6thrust24THRUST_300001_SM_1000_NS8cuda_cub20__uninitialized_fill7functorINS7_10device_ptrI8MatPointEESC_EEEEvT0_T1_ --------------------------
	.section	.text._ZN3cub18CUB_300001_SM_10006detail8for_each13static_kernelINS2_12policy_hub_t12policy_500_tEmN6thrust24THRUST_300001_SM_1000_NS8cuda_cub20__uninitialized_fill7functorINS7_10device_ptrI8MatPointEESC_EEEEvT0_T1_,"ax",@progbits
	.align	128
        .global         _ZN3cub18CUB_300001_SM_10006detail8for_each13static_kernelINS2_12policy_hub_t12policy_500_tEmN6thrust24THRUST_300001_SM_1000_NS8cuda_cub20__uninitialized_fill7functorINS7_10device_ptrI8MatPointEESC_EEEEvT0_T1_
        .type           _ZN3cub18CUB_300001_SM_10006detail8for_each13static_kernelINS2_12policy_hub_t12policy_500_tEmN6thrust24THRUST_300001_SM_1000_NS8cuda_cub20__uninitialized_fill7functorINS7_10device_ptrI8MatPointEESC_EEEEvT0_T1_,@function
        .size           _ZN3cub18CUB_300001_SM_10006detail8for_each13static_kernelINS2_12policy_hub_t12policy_500_tEmN6thrust24THRUST_300001_SM_1000_NS8cuda_cub20__uninitialized_fill7functorINS7_10device_ptrI8MatPointEESC_EEEEvT0_T1_,(.L_x_73 - _ZN3cub18CUB_300001_SM_10006detail8for_each13static_kernelINS2_12policy_hub_t12policy_500_tEmN6thrust24THRUST_300001_SM_1000_NS8cuda_cub20__uninitialized_fill7functorINS7_10device_ptrI8MatPointEESC_EEEEvT0_T1_)
        .other          _ZN3cub18CUB_300001_SM_10006detail8for_each13static_kernelINS2_12policy_hub_t12policy_500_tEmN6thrust24THRUST_300001_SM_1000_NS8cuda_cub20__uninitialized_fill7functorINS7_10device_ptrI8MatPointEESC_EEEEvT0_T1_,@"STO_CUDA_ENTRY STV_DEFAULT"
_ZN3cub18CUB_300001_SM_10006detail8for_each13static_kernelINS2_12policy_hub_t12policy_500_tEmN6thrust24THRUST_300001_SM_1000_NS8cuda_cub20__uninitialized_fill7functorINS7_10device_ptrI8MatPointEESC_EEEEvT0_T1_:
.text._ZN3cub18CUB_300001_SM_10006detail8for_each13static_kernelINS2_12policy_hub_t12policy_500_tEmN6thrust24THRUST_300001_SM_1000_NS8cuda_cub20__uninitialized_fill7functorINS7_10device_ptrI8MatPointEESC_EEEEvT0_T1_:
        /* <DEDUP_REMOVED lines=33> */
.L_x_4:
[----:B------:R-:W0:Y:S01]  /*0210*/  S2R R0, SR_TID.X ;  /* 0x0000000000007919 */ /* 0x000e220000002100 */
[----:B------:R-:W-:Y:S01]  /*0220*/  IMAD.U32 R4, RZ, RZ, UR7 ;  /* 0x00000007ff047e24 */ /* 0x000fe2000f8e00ff */
[----:B------:R-:W1:Y:S08]  /*0230*/  LDC.64 R2, c[0x0][0x388] ;  /* 0x0000e200ff027b82 */ /* 0x000e700000000a00 */
[----:B------:R-:W2:Y:S08]  /*0240*/  LDC.64 R6, c[0x0][0x398] ;  /* 0x0000e600ff067b82 */ /* 0x000eb00000000a00 */
[----:B------:R-:W3:Y:S08]  /*0250*/  LDC.64 R8, c[0x0][0x3a0] ;  /* 0x0000e800ff087b82 */ /* 0x000ef00000000a00 */
[----:B------:R-:W4:Y:S01]  /*0260*/  LDC.64 R10, c[0x0][0x3a8] ;  /* 0x0000ea00ff0a7b82 */ /* 0x000f220000000a00 */
[----:B0-----:R-:W-:-:S02]  /*0270*/  ISETP.LT.U32.AND P0, PT, R0, UR6, PT ;  /* 0x0000000600007c0c */ /* 0x001fc4000bf01070 */
[C---:B------:R-:W-:Y:S01]  /*0280*/  IADD3 R15, P1, PT, R0.reuse, UR4, RZ ;  /* 0x00000004000f7c10 */ /* 0x040fe2000ff3e0ff */
[----:B------:R-:W-:Y:S01]  /*0290*/  VIADD R0, R0, 0x100 ;  /* 0x0000010000007836 */ /* 0x000fe20000000000 */
[----:B------:R-:W-:-:S03]  /*02a0*/  ISETP.GT.U32.AND.EX P0, PT, R4, RZ, PT, P0 ;  /* 0x000000ff0400720c */ /* 0x000fc60003f04100 */
[----:B------:R-:W0:Y:S01]  /*02b0*/  LDC.64 R4, c[0x0][0x390] ;  /* 0x0000e400ff047b82 */ /* 0x000e220000000a00 */
[----:B------:R-:W-:Y:S01]  /*02c0*/  IADD3.X R14, PT, PT, RZ, UR5, RZ, P1, !PT ;  /* 0x00000005ff0e7c10 */ /* 0x000fe20008ffe4ff */
[----:B-1----:R-:W-:Y:S01]  /*02d0*/  IMAD.WIDE.U32 R2, R15, 0x28, R2 ;  /* 0x000000280f027825 */ /* 0x002fe200078e0002 */
[----:B------:R-:W-:Y:S02]  /*02e0*/  ISETP.LT.U32.AND P1, PT, R0, UR6, PT ;  /* 0x0000000600007c0c */ /* 0x000fe4000bf21070 */
[----:B------:R-:W-:Y:S01]  /*02f0*/  MOV R0, UR7 ;  /* 0x0000000700007c02 */ /* 0x000fe20008000f00 */
[----:B------:R-:W-:-:S03]  /*0300*/  IMAD R15, R14, 0x28, RZ ;  /* 0x000000280e0f7824 */ /* 0x000fc600078e02ff */
[----:B------:R-:W-:Y:S01]  /*0310*/  ISETP.GT.U32.AND.EX P1, PT, R0, RZ, PT, P1 ;  /* 0x000000ff0000720c */ /* 0x000fe20003f24110 */
        /* <DEDUP_REMOVED lines=19> */
.L_x_5:
        /* <DEDUP_REMOVED lines=11> */
.L_x_73:


//--------------------- .text._ZN3cub18CUB_300001_SM_10006detail8for_each13static_kernelINS2_12policy_hub_t12policy_500_tEmN6thrust24THRUST_300001_SM_1000_NS8cuda_cub6__fill7functorINS7_6detail15normal_iteratorINS7_10device_ptrI8MatPointEEEESE_EEEEvT0_T1_ --------------------------
	.section	.text._ZN3cub18CUB_300001_SM_10006detail8for_each13static_kernelINS2_12policy_hub_t12policy_500_tEmN6thrust24THRUST_300001_SM_1000_NS8cuda_cub6__fill7functorINS7_6detail15normal_iteratorINS7_10device_ptrI8MatPointEEEESE_EEEEvT0_T1_,"ax",@progbits
	.align	128
        .global         _ZN3cub18CUB_300001_SM_10006detail8for_each13static_kernelINS2_12policy_hub_t12policy_500_tEmN6thrust24THRUST_300001_SM_1000_NS8cuda_cub6__fill7functorINS7_6detail15normal_iteratorINS7_10device_ptrI8MatPointEEEESE_EEEEvT0_T1_
        .type           _ZN3cub18CUB_300001_SM_10006detail8for_each13static_kernelINS2_12policy_hub_t12policy_500_tEmN6thrust24THRUST_300001_SM_1000_NS8cuda_cub6__fill7functorINS7_6detail15normal_iteratorINS7_10device_ptrI8MatPointEEEESE_EEEEvT0_T1_,@function
        .size           _ZN3cub18CUB_300001_SM_10006detail8for_each13static_kernelINS2_12policy_hub_t12policy_500_tEmN6thrust24THRUST_300001_SM_1000_NS8cuda_cub6__fill7functorINS7_6detail15normal_iteratorINS7_10device_ptrI8MatPointEEEESE_EEEEvT0_T1_,(.L_x_74 - _ZN3cub18CUB_300001_SM_10006detail8for_each13static_kernelINS2_12policy_hub_t12policy_500_tEmN6thrust24THRUST_300001_SM_1000_NS8cuda_cub6__fill7functorINS7_6detail15normal_iteratorINS7_10device_ptrI8MatPointEEEESE_EEEEvT0_T1_)
        .other          _ZN3cub18CUB_300001_SM_10006detail8for_each13static_kernelINS2_12policy_hub_t12policy_500_tEmN6thrust24THRUST_300001_SM_1000_NS8cuda_cub6__fill7functorINS7_6detail15normal_iteratorINS7_10device_ptrI8MatPointEEEESE_EEEEvT0_T1_,@"STO_CUDA_ENTRY STV_DEFAULT"
_ZN3cub18CUB_300001_SM_10006detail8for_each13static_kernelINS2_12policy_hub_t12policy_500_tEmN6thrust24THRUST_300001_SM_1000_NS8cuda_cub6__fill7functorINS7_6detail15normal_iteratorINS7_10device_ptrI8MatPointEEEESE_EEEEvT0_T1_:
.text._ZN3cub18CUB_300001_SM_10006detail8for_each13static_kernelINS2_12policy_hub_t12policy_500_tEmN6thrust24THRUST_300001_SM_1000_NS8cuda_cub6__fill7functorINS7_6detail15normal_iteratorINS7_10device_ptrI8MatPointEEEESE_EEEEvT0_T1_:
        /* <DEDUP_REMOVED lines=33> */
.L_x_6:
        /* <DEDUP_REMOVED lines=36> */
.L_x_7:
        /* <DEDUP_REMOVED lines=11> */
.L_x_74:


//--------------------- .text._ZN3cub18CUB_300001_SM_10006detail11EmptyKernelIvEEvv --------------------------
	.section	.text._ZN3cub18CUB_300001_SM_10006detail11EmptyKernelIvEEvv,"ax",@progbits
	.align	128
        .global         _ZN3cub18CUB_300001_SM_10006detail11EmptyKernelIvEEvv
        .type           _ZN3cub18CUB_300001_SM_10006detail11EmptyKernelIvEEvv,@function
        .size           _ZN3cub18CUB_300001_SM_10006detail11EmptyKernelIvEEvv,(.L_x_75 - _ZN3cub18CUB_300001_SM_10006detail11EmptyKernelIvEEvv)
        .other          _ZN3cub18CUB_300001_SM_10006detail11EmptyKernelIvEEvv,@"STO_CUDA_ENTRY STV_DEFAULT"
_ZN3cub18CUB_300001_SM_10006detail11EmptyKernelIvEEvv:
.text._ZN3cub18CUB_300001_SM_10006detail11EmptyKernelIvEEvv:
[----:B------:R-:W-:Y:S01]  /*0000*/  LDC R1, c[0x0][0x37c] ;  /* 0x0000df00ff017b82 */ /* 0x000fe20000000800 */
[----:B------:R-:W-:Y:S05]  /*0010*/  EXIT ;  /* 0x000000000000794d */ /* 0x000fea0003800000 */
.L_x_8:
        /* <DEDUP_REMOVED lines=14> */
.L_x_75:


//--------------------- .text._Z21simulationStep_deviceP8MatPointPdi --------------------------
	.section	.text._Z21simulationStep_deviceP8MatPointPdi,"ax",@progbits
	.align	128
        .global         _Z21simulationStep_deviceP8MatPointPdi
        .type           _Z21simulationStep_deviceP8MatPointPdi,@function
        .size           _Z21simulationStep_deviceP8MatPointPdi,(.L_x_67 - _Z21simulationStep_deviceP8MatPointPdi)
        .other          _Z21simulationStep_deviceP8MatPointPdi,@"STO_CUDA_ENTRY STV_DEFAULT"
_Z21simulationStep_deviceP8MatPointPdi:
.text._Z21simulationStep_deviceP8MatPointPdi:
[----:B------:R-:W-:Y:S01]  /*0000*/  LDC R1, c[0x0][0x37c] ;  /* 0x0000df00ff017b82 */ /* 0x000fe20000000800 */
[----:B------:R-:W0:Y:S02]  /*0010*/  LDCU UR4, c[0x0][0x390] ;  /* 0x00007200ff0477ac */ /* 0x000e240008000800 */
[----:B0-----:R-:W-:-:S13]  /*0020*/  ISETP.NE.AND P0, PT, RZ, UR4, PT ;  /* 0x00000004ff007c0c */ /* 0x001fda000bf05270 */
[----:B------:R-:W-:Y:S05]  /*0030*/  @!P0 EXIT ;  /* 0x000000000000894d */ /* 0x000fea0003800000 */
[----:B------:R-:W-:Y:S01]  /*0040*/  UISETP.GE.U32.AND UP0, UPT, UR4, 0x4, UPT ;  /* 0x000000040400788c */ /* 0x000fe2000bf06070 */
[----:B------:R-:W-:Y:S01]  /*0050*/  IMAD.MOV.U32 R2, RZ, RZ, RZ ;  /* 0x000000ffff027224 */ /* 0x000fe200078e00ff */
[----:B------:R-:W0:Y:S01]  /*0060*/  LDCU.64 UR10, c[0x0][0x358] ;  /* 0x00006b00ff0a77ac */ /* 0x000e220008000a00 */
[----:B------:R-:W-:-:S06]  /*0070*/  ULOP3.LUT UR8, UR4, 0x3, URZ, 0xc0, !UPT ;  /* 0x0000000304087892 */ /* 0x000fcc000f8ec0ff */
[----:B------:R-:W-:Y:S06]  /*0080*/  BRA.U !UP0, `(.L_x_9) ;  /* 0x00000011081c7547 */ /* 0x000fec000b800000 */
[----:B------:R-:W1:Y:S01]  /*0090*/  LDCU.64 UR6, c[0x0][0x380] ;  /* 0x00007000ff0677ac */ /* 0x000e620008000a00 */
[----:B------:R-:W2:Y:S01]  /*00a0*/  LDC.64 R14, c[0x0][0x388] ;  /* 0x0000e200ff0e7b82 */ /* 0x000ea20000000a00 */
[----:B------:R-:W-:Y:S01]  /*00b0*/  IMAD.MOV.U32 R0, RZ, RZ, RZ ;  /* 0x000000ffff007224 */ /* 0x000fe200078e00ff */
[----:B------:R-:W-:-:S06]  /*00c0*/  ULOP3.LUT UR4, UR4, 0xfffffffc, URZ, 0xc0, !UPT ;  /* 0xfffffffc04047892 */ /* 0x000fcc000f8ec0ff */
[----:B------:R-:W-:Y:S01]  /*00d0*/  IMAD.U32 R2, RZ, RZ, UR4 ;  /* 0x00000004ff027e24 */ /* 0x000fe2000f8e00ff */
[----:B-1----:R-:W-:-:S04]  /*00e0*/  UIADD3 UR5, UP0, UPT, UR6, 0x50, URZ ;  /* 0x0000005006057890 */ /* 0x002fc8000ff1e0ff */
[----:B------:R-:W-:Y:S02]  /*00f0*/  UIADD3.X UR6, UPT, UPT, URZ, UR7, URZ, UP0, !UPT ;  /* 0x00000007ff067290 */ /* 0x000fe400087fe4ff */
[----:B------:R-:W-:Y:S01]  /*0100*/  IMAD.U32 R3, RZ, RZ, UR5 ;  /* 0x00000005ff037e24 */ /* 0x000fe2000f8e00ff */
[----:B------:R-:W-:-:S03]  /*0110*/  UIADD3 UR7, UPT, UPT, -UR4, URZ, URZ ;  /* 0x000000ff04077290 */ /* 0x000fc6000fffe1ff */
[----:B------:R-:W-:-:S09]  /*0120*/  MOV R10, UR6 ;  /* 0x00000006000a7c02 */ /* 0x000fd20008000f00 */
.L_x_18:
[----:B-1----:R-:W-:Y:S02]  /*0130*/  IMAD.MOV.U32 R12, RZ, RZ, R3 ;  /* 0x000000ffff0c7224 */ /* 0x002fe400078e0003 */
[----:B------:R-:W-:-:S05]  /*0140*/  IMAD.MOV.U32 R13, RZ, RZ, R10 ;  /* 0x000000ffff0d7224 */ /* 0x000fca00078e000a */
[----:B0-----:R-:W3:Y:S01]  /*0150*/  LDG.E.64 R16, desc[UR10][R12.64+-0x30] ;  /* 0xffffd00a0c107981 */ /* 0x001ee2000c1e1b00 */
[----:B--2---:R-:W-:-:S03]  /*0160*/  IMAD.WIDE.U32 R10, R0, 0x8, R14 ;  /* 0x00000008000a7825 */ /* 0x004fc600078e000e */
[----:B------:R0:W5:Y:S04]  /*0170*/  LDG.E.64 R22, desc[UR10][R12.64+-0x40] ;  /* 0xffffc00a0c167981 */ /* 0x000168000c1e1b00 */
[----:B------:R-:W2:Y:S04]  /*0180*/  LDG.E.64 R4, desc[UR10][R10.64] ;  /* 0x0000000a0a047981 */ /* 0x000ea8000c1e1b00 */
[----:B------:R0:W5:Y:S01]  /*0190*/  LDG.E.64 R20, desc[UR10][R12.64+-0x38] ;  /* 0xffffc80a0c147981 */ /* 0x000162000c1e1b00 */
[----:B------:R-:W-:Y:S01]  /*01a0*/  IMAD.MOV.U32 R6, RZ, RZ, 0x1 ;  /* 0x00000001ff067424 */ /* 0x000fe200078e00ff */
[----:B---3--:R-:W1:Y:S05]  /*01b0*/  MUFU.RCP64H R7, R17 ;  /* 0x0000001100077308 */ /* 0x008e6a0000001800 */
[----:B-1----:R-:W-:-:S08]  /*01c0*/  DFMA R8, -R16, R6, 1 ;  /* 0x3ff000001008742b */ /* 0x002fd00000000106 */
[----:B------:R-:W-:-:S08]  /*01d0*/  DFMA R8, R8, R8, R8 ;  /* 0x000000080808722b */ /* 0x000fd00000000008 */
[----:B------:R-:W-:-:S08]  /*01e0*/  DFMA R8, R6, R8, R6 ;  /* 0x000000080608722b */ /* 0x000fd00000000006 */
[----:B------:R-:W-:-:S08]  /*01f0*/  DFMA R6, -R16, R8, 1 ;  /* 0x3ff000001006742b */ /* 0x000fd00000000108 */
[----:B------:R-:W-:-:S08]  /*0200*/  DFMA R6, R8, R6, R8 ;  /* 0x000000060806722b */ /* 0x000fd00000000008 */
[----:B--2---:R-:W-:-:S08]  /*0210*/  DMUL R8, R4, R6 ;  /* 0x0000000604087228 */ /* 0x004fd00000000000 */
[----:B------:R-:W-:-:S08]  /*0220*/  DFMA R18, -R16, R8, R4 ;  /* 0x000000081012722b */ /* 0x000fd00000000104 */
[----:B------:R-:W-:Y:S01]  /*0230*/  DFMA R6, R6, R18, R8 ;  /* 0x000000120606722b */ /* 0x000fe20000000008 */
[----:B------:R-:W-:-:S09]  /*0240*/  FSETP.GEU.AND P1, PT, |R5|, 6.5827683646048100446e-37, PT ;  /* 0x036000000500780b */ /* 0x000fd20003f2e200 */
[----:B------:R-:W-:-:S05]  /*0250*/  FFMA R3, RZ, R17, R7 ;  /* 0x00000011ff037223 */ /* 0x000fca0000000007 */
[----:B------:R-:W-:-:S13]  /*0260*/  FSETP.GT.AND P0, PT, |R3|, 1.469367938527859385e-39, PT ;  /* 0x001000000300780b */ /* 0x000fda0003f04200 */
[----:B0-----:R-:W-:Y:S05]  /*0270*/  @P0 BRA P1, `(.L_x_10) ;  /* 0x00000000001c0947 */ /* 0x001fea0000800000 */
[----:B------:R-:W-:Y:S01]  /*0280*/  MOV R6, R4 ;  /* 0x0000000400067202 */ /* 0x000fe20000000f00 */
[----:B------:R-:W-:Y:S01]  /*0290*/  IMAD.MOV.U32 R7, RZ, RZ, R5 ;  /* 0x000000ffff077224 */ /* 0x000fe200078e0005 */
[----:B------:R-:W-:Y:S01]  /*02a0*/  MOV R4, 0x2e0 ;  /* 0x000002e000047802 */ /* 0x000fe20000000f00 */
[----:B------:R-:W-:Y:S02]  /*02b0*/  IMAD.MOV.U32 R8, RZ, RZ, R16 ;  /* 0x000000ffff087224 */ /* 0x000fe400078e0010 */
[----:B------:R-:W-:-:S07]  /*02c0*/  IMAD.MOV.U32 R9, RZ, RZ, R17 ;  /* 0x000000ffff097224 */ /* 0x000fce00078e0011 */
[----:B-----5:R-:W-:Y:S05]  /*02d0*/  CALL.REL.NOINC `($__internal_0_$__cuda_sm20_div_rn_f64_full) ;  /* 0x0000001800c07944 */ /* 0x020fea0003c00000 */
[----:B------:R-:W-:-:S07]  /*02e0*/  MOV R7, R3 ;  /* 0x0000000300077202 */ /* 0x000fce0000000f00 */
.L_x_10:
[----:B------:R-:W-:Y:S01]  /*02f0*/  UMOV UR4, 0xd2f1a9fc ;  /* 0xd2f1a9fc00047882 */ /* 0x000fe20000000000 */
[----:B------:R-:W-:Y:S02]  /*0300*/  UMOV UR5, 0x3f50624d ;  /* 0x3f50624d00057882 */ /* 0x000fe40000000000 */
[----:B-----5:R-:W-:-:S07]  /*0310*/  DFMA R6, R6, UR4, R22 ;  /* 0x0000000406067c2b */ /* 0x020fce0008000016 */
[----:B------:R0:W-:Y:S04]  /*0320*/  STG.E.64 desc[UR10][R12.64+-0x40], R6 ;  /* 0xffffc0060c007986 */ /* 0x0001e8000c101b0a */
[----:B------:R-:W2:Y:S01]  /*0330*/  LDG.E.64 R4, desc[UR10][R10.64+0x8] ;  /* 0x0000080a0a047981 */ /* 0x000ea2000c1e1b00 */
[----:B------:R-:W1:Y:S01]  /*0340*/  MUFU.RCP64H R9, R17 ;  /* 0x0000001100097308 */ /* 0x000e620000001800 */
[----:B------:R-:W-:-:S06]  /*0350*/  IMAD.MOV.U32 R8, RZ, RZ, 0x1 ;  /* 0x00000001ff087424 */ /* 0x000fcc00078e00ff */
[----:B-1----:R-:W-:-:S08]  /*0360*/  DFMA R18, -R16, R8, 1 ;  /* 0x3ff000001012742b */ /* 0x002fd00000000108 */
[----:B------:R-:W-:-:S08]  /*0370*/  DFMA R18, R18, R18, R18 ;  /* 0x000000121212722b */ /* 0x000fd00000000012 */
[----:B------:R-:W-:-:S08]  /*0380*/  DFMA R18, R8, R18, R8 ;  /* 0x000000120812722b */ /* 0x000fd00000000008 */
[----:B------:R-:W-:-:S08]  /*0390*/  DFMA R8, -R16, R18, 1 ;  /* 0x3ff000001008742b */ /* 0x000fd00000000112 */
[----:B------:R-:W-:-:S08]  /*03a0*/  DFMA R24, R18, R8, R18 ;  /* 0x000000081218722b */ /* 0x000fd00000000012 */
[----:B--2---:R-:W-:Y:S01]  /*03b0*/  DMUL R8, R24, R4 ;  /* 0x0000000418087228 */ /* 0x004fe20000000000 */
[----:B------:R-:W-:-:S07]  /*03c0*/  FSETP.GEU.AND P1, PT, |R5|, 6.5827683646048100446e-37, PT ;  /* 0x036000000500780b */ /* 0x000fce0003f2e200 */
[----:B------:R-:W-:-:S08]  /*03d0*/  DFMA R18, -R16, R8, R4 ;  /* 0x000000081012722b */ /* 0x000fd00000000104 */
[----:B0-----:R-:W-:-:S10]  /*03e0*/  DFMA R6, R24, R18, R8 ;  /* 0x000000121806722b */ /* 0x001fd40000000008 */
[----:B------:R-:W-:-:S05]  /*03f0*/  FFMA R3, RZ, R17, R7 ;  /* 0x00000011ff037223 */ /* 0x000fca0000000007 */
[----:B------:R-:W-:-:S13]  /*0400*/  FSETP.GT.AND P0, PT, |R3|, 1.469367938527859385e-39, PT ;  /* 0x001000000300780b */ /* 0x000fda0003f04200 */
[----:B------:R-:W-:Y:S05]  /*0410*/  @P0 BRA P1, `(.L_x_11) ;  /* 0x00000000001c0947 */ /* 0x000fea0000800000 */
[----:B------:R-:W-:Y:S01]  /*0420*/  IMAD.MOV.U32 R6, RZ, RZ, R4 ;  /* 0x000000ffff067224 */ /* 0x000fe200078e0004 */
[----:B------:R-:W-:Y:S01]  /*0430*/  MOV R8, R16 ;  /* 0x0000001000087202 */ /* 0x000fe20000000f00 */
[----:B------:R-:W-:Y:S01]  /*0440*/  IMAD.MOV.U32 R7, RZ, RZ, R5 ;  /* 0x000000ffff077224 */ /* 0x000fe200078e0005 */
[----:B------:R-:W-:Y:S01]  /*0450*/  MOV R4, 0x480 ;  /* 0x0000048000047802 */ /* 0x000fe20000000f00 */
[----:B------:R-:W-:-:S07]  /*0460*/  IMAD.MOV.U32 R9, RZ, RZ, R17 ;  /* 0x000000ffff097224 */ /* 0x000fce00078e0011 */
[----:B------:R-:W-:Y:S05]  /*0470*/  CALL.REL.NOINC `($__internal_0_$__cuda_sm20_div_rn_f64_full) ;  /* 0x0000001800587944 */ /* 0x000fea0003c00000 */
[----:B------:R-:W-:-:S07]  /*0480*/  IMAD.MOV.U32 R7, RZ, RZ, R3 ;  /* 0x000000ffff077224 */ /* 0x000fce00078e0003 */
.L_x_11:
[----:B------:R-:W2:Y:S04]  /*0490*/  LDG.E.64 R4, desc[UR10][R12.64+-0x50] ;  /* 0xffffb00a0c047981 */ /* 0x000ea8000c1e1b00 */
[----:B------:R-:W3:Y:S04]  /*04a0*/  LDG.E.64 R18, desc[UR10][R12.64+-0x48] ;  /* 0xffffb80a0c127981 */ /* 0x000ee8000c1e1b00 */
[----:B------:R-:W4:Y:S01]  /*04b0*/  LDG.E.64 R16, desc[UR10][R12.64+-0x8] ;  /* 0xfffff80a0c107981 */ /* 0x000f22000c1e1b00 */
[----:B------:R-:W-:Y:S01]  /*04c0*/  UMOV UR4, 0xd2f1a9fc ;  /* 0xd2f1a9fc00047882 */ /* 0x000fe20000000000 */
[----:B------:R-:W-:-:S02]  /*04d0*/  UMOV UR5, 0x3f50624d ;  /* 0x3f50624d00057882 */ /* 0x000fc40000000000 */
[----:B------:R-:W-:-:S07]  /*04e0*/  DFMA R6, R6, UR4, R20 ;  /* 0x0000000406067c2b */ /* 0x000fce0008000014 */
[----:B------:R0:W-:Y:S01]  /*04f0*/  STG.E.64 desc[UR10][R12.64+-0x38], R6 ;  /* 0xffffc8060c007986 */ /* 0x0001e2000c101b0a */
[----:B------:R-:W-:Y:S01]  /*0500*/  IMAD.MOV.U32 R24, RZ, RZ, 0x1 ;  /* 0x00000001ff187424 */ /* 0x000fe200078e00ff */
[----:B--2---:R-:W-:Y:S02]  /*0510*/  DFMA R8, R22, UR4, R4 ;  /* 0x0000000416087c2b */ /* 0x004fe40008000004 */
[----:B------:R1:W5:Y:S01]  /*0520*/  LDG.E.64 R22, desc[UR10][R12.64+-0x10] ;  /* 0xfffff00a0c167981 */ /* 0x000362000c1e1b00 */
[----:B---3--:R-:W-:-:S03]  /*0530*/  DFMA R18, R20, UR4, R18 ;  /* 0x0000000414127c2b */ /* 0x008fc60008000012 */
[----:B------:R1:W5:Y:S04]  /*0540*/  LDG.E.64 R20, desc[UR10][R12.64+-0x18] ;  /* 0xffffe80a0c147981 */ /* 0x000368000c1e1b00 */
[----:B------:R2:W-:Y:S04]  /*0550*/  STG.E.64 desc[UR10][R12.64+-0x50], R8 ;  /* 0xffffb0080c007986 */ /* 0x0005e8000c101b0a */
[----:B------:R3:W-:Y:S04]  /*0560*/  STG.E.64 desc[UR10][R12.64+-0x48], R18 ;  /* 0xffffb8120c007986 */ /* 0x0007e8000c101b0a */
[----:B------:R-:W2:Y:S01]  /*0570*/  LDG.E.64 R4, desc[UR10][R10.64+0x10] ;  /* 0x0000100a0a047981 */ /* 0x000ea2000c1e1b00 */
[----:B----4-:R-:W4:Y:S02]  /*0580*/  MUFU.RCP64H R25, R17 ;  /* 0x0000001100197308 */ /* 0x010f240000001800 */
[----:B----4-:R-:W-:-:S08]  /*0590*/  DFMA R26, -R16, R24, 1 ;  /* 0x3ff00000101a742b */ /* 0x010fd00000000118 */
[----:B------:R-:W-:-:S08]  /*05a0*/  DFMA R26, R26, R26, R26 ;  /* 0x0000001a1a1a722b */ /* 0x000fd0000000001a */
[----:B------:R-:W-:-:S08]  /*05b0*/  DFMA R26, R24, R26, R24 ;  /* 0x0000001a181a722b */ /* 0x000fd00000000018 */
[----:B0-----:R-:W-:-:S08]  /*05c0*/  DFMA R6, -R16, R26, 1 ;  /* 0x3ff000001006742b */ /* 0x001fd0000000011a */
[----:B------:R-:W-:-:S08]  /*05d0*/  DFMA R6, R26, R6, R26 ;  /* 0x000000061a06722b */ /* 0x000fd0000000001a */
[----:B--2---:R-:W-:-:S08]  /*05e0*/  DMUL R8, R4, R6 ;  /* 0x0000000604087228 */ /* 0x004fd00000000000 */
[----:B---3--:R-:W-:-:S08]  /*05f0*/  DFMA R18, -R16, R8, R4 ;  /* 0x000000081012722b */ /* 0x008fd00000000104 */
[----:B------:R-:W-:Y:S01]  /*0600*/  DFMA R6, R6, R18, R8 ;  /* 0x000000120606722b */ /* 0x000fe20000000008 */
[----:B------:R-:W-:-:S09]  /*0610*/  FSETP.GEU.AND P1, PT, |R5|, 6.5827683646048100446e-37, PT ;  /* 0x036000000500780b */ /* 0x000fd20003f2e200 */
[----:B------:R-:W-:-:S05]  /*0620*/  FFMA R3, RZ, R17, R7 ;  /* 0x00000011ff037223 */ /* 0x000fca0000000007 */
[----:B------:R-:W-:-:S13]  /*0630*/  FSETP.GT.AND P0, PT, |R3|, 1.469367938527859385e-39, PT ;  /* 0x001000000300780b */ /* 0x000fda0003f04200 */
[----:B-1----:R-:W-:Y:S05]  /*0640*/  @P0 BRA P1, `(.L_x_12) ;  /* 0x00000000001c0947 */ /* 0x002fea0000800000 */
[----:B------:R-:W-:Y:S01]  /*0650*/  MOV R6, R4 ;  /* 0x0000000400067202 */ /* 0x000fe20000000f00 */
[----:B------:R-:W-:Y:S01]  /*0660*/  IMAD.MOV.U32 R7, RZ, RZ, R5 ;  /* 0x000000ffff077224 */ /* 0x000fe200078e0005 */
[----:B------:R-:W-:Y:S01]  /*0670*/  MOV R4, 0x6b0 ;  /* 0x000006b000047802 */ /* 0x000fe20000000f00 */
[----:B------:R-:W-:Y:S02]  /*0680*/  IMAD.MOV.U32 R8, RZ, RZ, R16 ;  /* 0x000000ffff087224 */ /* 0x000fe400078e0010 */
[----:B------:R-:W-:-:S07]  /*0690*/  IMAD.MOV.U32 R9, RZ, RZ, R17 ;  /* 0x000000ffff097224 */ /* 0x000fce00078e0011 */
[----:B-----5:R-:W-:Y:S05]  /*06a0*/  CALL.REL.NOINC `($__internal_0_$__cuda_sm20_div_rn_f64_full) ;  /* 0x0000001400cc7944 */ /* 0x020fea0003c00000 */
[----:B------:R-:W-:-:S07]  /*06b0*/  MOV R7, R3 ;  /* 0x0000000300077202 */ /* 0x000fce0000000f00 */
.L_x_12:
        /* <DEDUP_REMOVED lines=26> */
.L_x_13:
        /* <DEDUP_REMOVED lines=35> */
.L_x_14:
        /* <DEDUP_REMOVED lines=26> */
.L_x_15:
        /* <DEDUP_REMOVED lines=35> */
.L_x_16:
        /* <DEDUP_REMOVED lines=26> */
.L_x_17:
[----:B------:R-:W2:Y:S04]  /*1000*/  LDG.E.64 R4, desc[UR10][R12.64+0x28] ;  /* 0x0000280a0c047981 */ /* 0x000ea8000c1e1b00 */
[----:B------:R-:W3:Y:S01]  /*1010*/  LDG.E.64 R8, desc[UR10][R12.64+0x30] ;  /* 0x0000300a0c087981 */ /* 0x000ee2000c1e1b00 */
[----:B------:R-:W-:Y:S01]  /*1020*/  UMOV UR4, 0xd2f1a9fc ;  /* 0xd2f1a9fc00047882 */ /* 0x000fe20000000000 */
[----:B------:R-:W-:Y:S01]  /*1030*/  UMOV UR5, 0x3f50624d ;  /* 0x3f50624d00057882 */ /* 0x000fe20000000000 */
[----:B------:R-:W-:Y:S01]  /*1040*/  UIADD3 UR7, UPT, UPT, UR7, 0x4, URZ ;  /* 0x0000000407077890 */ /* 0x000fe2000fffe0ff */
[----:B------:R-:W-:Y:S01]  /*1050*/  DFMA R6, R6, UR4, R22 ;  /* 0x0000000406067c2b */ /* 0x000fe20008000016 */
[----:B------:R-:W-:Y:S02]  /*1060*/  IADD3 R3, P0, PT, R12, 0xa0, RZ ;  /* 0x000000a00c037810 */ /* 0x000fe40007f1e0ff */
[----:B------:R-:W-:Y:S01]  /*1070*/  UISETP.NE.AND UP0, UPT, UR7, URZ, UPT ;  /* 0x000000ff0700728c */ /* 0x000fe2000bf05270 */
[----:B------:R-:W-:-:S02]  /*1080*/  IADD3 R0, PT, PT, R0, 0x8, RZ ;  /* 0x0000000800007810 */ /* 0x000fc40007ffe0ff */
[----:B------:R-:W-:Y:S01]  /*1090*/  IMAD.X R10, RZ, RZ, R13, P0 ;  /* 0x000000ffff0a7224 */ /* 0x000fe200000e060d */
[----:B------:R1:W-:Y:S01]  /*10a0*/  STG.E.64 desc[UR10][R12.64+0x40], R6 ;  /* 0x000040060c007986 */ /* 0x0003e2000c101b0a */
[----:B--2---:R-:W-:Y:S02]  /*10b0*/  DFMA R4, R20, UR4, R4 ;  /* 0x0000000414047c2b */ /* 0x004fe40008000004 */
[----:B---3--:R-:W-:-:S05]  /*10c0*/  DFMA R8, R22, UR4, R8 ;  /* 0x0000000416087c2b */ /* 0x008fca0008000008 */
[----:B------:R1:W-:Y:S04]  /*10d0*/  STG.E.64 desc[UR10][R12.64+0x28], R4 ;  /* 0x000028040c007986 */ /* 0x0003e8000c101b0a */
[----:B------:R1:W-:Y:S01]  /*10e0*/  STG.E.64 desc[UR10][R12.64+0x30], R8 ;  /* 0x000030080c007986 */ /* 0x0003e2000c101b0a */
[----:B------:R-:W-:Y:S05]  /*10f0*/  BRA.U UP0, `(.L_x_18) ;  /* 0xfffffff1000c7547 */ /* 0x000fea000b83ffff */
.L_x_9:
[----:B------:R-:W-:-:S13]  /*1100*/  ISETP.NE.AND P0, PT, RZ, UR8, PT ;  /* 0x00000008ff007c0c */ /* 0x000fda000bf05270 */
[----:B0-----:R-:W-:Y:S05]  /*1110*/  @!P0 EXIT ;  /* 0x000000000000894d */ /* 0x001fea0003800000 */
[----:B------:R-:W-:-:S09]  /*1120*/  UISETP.NE.AND UP0, UPT, UR8, 0x1, UPT ;  /* 0x000000010800788c */ /* 0x000fd2000bf05270 */
[----:B------:R-:W-:Y:S05]  /*1130*/  BRA.U !UP0, `(.L_x_19) ;  /* 0x00000009080c7547 */ /* 0x000fea000b800000 */
[----:B------:R-:W0:Y:S08]  /*1140*/  LDC.64 R20, c[0x0][0x380] ;  /* 0x0000e000ff147b82 */ /* 0x000e300000000a00 */
[----:B------:R-:W2:Y:S01]  /*1150*/  LDC.64 R10, c[0x0][0x388] ;  /* 0x0000e200ff0a7b82 */ /* 0x000ea20000000a00 */
[----:B0-----:R-:W-:-:S05]  /*1160*/  IMAD.WIDE.U32 R20, R2, 0x28, R20 ;  /* 0x0000002802147825 */ /* 0x001fca00078e0014 */
[----:B-1----:R-:W3:Y:S01]  /*1170*/  LDG.E.64 R12, desc[UR10][R20.64+0x20] ;  /* 0x0000200a140c7981 */ /* 0x002ee2000c1e1b00 */
[----:B------:R-:W-:-:S03]  /*1180*/  IMAD.SHL.U32 R0, R2, 0x2, RZ ;  /* 0x0000000202007824 */ /* 0x000fc600078e00ff */
[----:B------:R0:W5:Y:S01]  /*1190*/  LDG.E.64 R16, desc[UR10][R20.64+0x10] ;  /* 0x0000100a14107981 */ /* 0x000162000c1e1b00 */
[----:B--2---:R-:W-:-:S03]  /*11a0*/  IMAD.WIDE.U32 R10, R0, 0x8, R10 ;  /* 0x00000008000a7825 */ /* 0x004fc600078e000a */
[----:B------:R0:W5:Y:S04]  /*11b0*/  LDG.E.64 R14, desc[UR10][R20.64+0x18] ;  /* 0x0000180a140e7981 */ /* 0x000168000c1e1b00 */
[----:B------:R-:W2:Y:S01]  /*11c0*/  LDG.E.64 R4, desc[UR10][R10.64] ;  /* 0x0000000a0a047981 */ /* 0x000ea2000c1e1b00 */
        /* <DEDUP_REMOVED lines=14> */
[----:B------:R-:W-:Y:S01]  /*12b0*/  IMAD.MOV.U32 R6, RZ, RZ, R4 ;  /* 0x000000ffff067224 */ /* 0x000fe200078e0004 */
[----:B------:R-:W-:Y:S01]  /*12c0*/  MOV R7, R5 ;  /* 0x0000000500077202 */ /* 0x000fe20000000f00 */
[----:B------:R-:W-:Y:S01]  /*12d0*/  IMAD.MOV.U32 R8, RZ, RZ, R12 ;  /* 0x000000ffff087224 */ /* 0x000fe200078e000c */
[----:B------:R-:W-:Y:S01]  /*12e0*/  MOV R4, 0x1310 ;  /* 0x0000131000047802 */ /* 0x000fe20000000f00 */
[----:B------:R-:W-:-:S07]  /*12f0*/  IMAD.MOV.U32 R9, RZ, RZ, R13 ;  /* 0x000000ffff097224 */ /* 0x000fce00078e000d */
[----:B-----5:R-:W-:Y:S05]  /*1300*/  CALL.REL.NOINC `($__internal_0_$__cuda_sm20_div_rn_f64_full) ;  /* 0x0000000800b47944 */ /* 0x020fea0003c00000 */
[----:B------:R-:W-:-:S07]  /*1310*/  IMAD.MOV.U32 R7, RZ, RZ, R3 ;  /* 0x000000ffff077224 */ /* 0x000fce00078e0003 */
.L_x_20:
[----:B------:R-:W-:Y:S01]  /*1320*/  UMOV UR4, 0xd2f1a9fc ;  /* 0xd2f1a9fc00047882 */ /* 0x000fe20000000000 */
[----:B------:R-:W-:Y:S02]  /*1330*/  UMOV UR5, 0x3f50624d ;  /* 0x3f50624d00057882 */ /* 0x000fe40000000000 */
[----:B-----5:R-:W-:-:S07]  /*1340*/  DFMA R6, R6, UR4, R16 ;  /* 0x0000000406067c2b */ /* 0x020fce0008000010 */
[----:B------:R0:W-:Y:S04]  /*1350*/  STG.E.64 desc[UR10][R20.64+0x10], R6 ;  /* 0x0000100614007986 */ /* 0x0001e8000c101b0a */
[----:B------:R-:W2:Y:S01]  /*1360*/  LDG.E.64 R10, desc[UR10][R10.64+0x8] ;  /* 0x0000080a0a0a7981 */ /* 0x000ea2000c1e1b00 */
[----:B------:R-:W1:Y:S01]  /*1370*/  MUFU.RCP64H R5, R13 ;  /* 0x0000000d00057308 */ /* 0x000e620000001800 */
[----:B------:R-:W-:-:S06]  /*1380*/  MOV R4, 0x1 ;  /* 0x0000000100047802 */ /* 0x000fcc0000000f00 */
        /* <DEDUP_REMOVED lines=19> */
.L_x_21:
[----:B------:R-:W2:Y:S01]  /*14c0*/  LDG.E.64 R4, desc[UR10][R20.64] ;  /* 0x0000000a14047981 */ /* 0x000ea2000c1e1b00 */
[----:B------:R-:W0:Y:S03]  /*14d0*/  LDC.64 R12, c[0x0][0x388] ;  /* 0x0000e200ff0c7b82 */ /* 0x000e260000000a00 */
[----:B------:R-:W3:Y:S04]  /*14e0*/  LDG.E.64 R8, desc[UR10][R20.64+0x8] ;  /* 0x0000080a14087981 */ /* 0x000ee8000c1e1b00 */
[----:B------:R-:W4:Y:S01]  /*14f0*/  LDG.E.64 R10, desc[UR10][R20.64+0x48] ;  /* 0x0000480a140a7981 */ /* 0x000f22000c1e1b00 */
[----:B------:R-:W-:Y:S01]  /*1500*/  UMOV UR4, 0xd2f1a9fc ;  /* 0xd2f1a9fc00047882 */ /* 0x000fe20000000000 */
[----:B------:R-:W-:Y:S01]  /*1510*/  UMOV UR5, 0x3f50624d ;  /* 0x3f50624d00057882 */ /* 0x000fe20000000000 */
[----:B------:R-:W-:Y:S01]  /*1520*/  VIADD R3, R0, 0x2 ;  /* 0x0000000200037836 */ /* 0x000fe20000000000 */
[----:B------:R-:W-:-:S07]  /*1530*/  DFMA R6, R6, UR4, R14 ;  /* 0x0000000406067c2b */ /* 0x000fce000800000e */
[----:B------:R1:W-:Y:S01]  /*1540*/  STG.E.64 desc[UR10][R20.64+0x18], R6 ;  /* 0x0000180614007986 */ /* 0x0003e2000c101b0a */
[----:B0-----:R-:W-:-:S04]  /*1550*/  IMAD.WIDE.U32 R12, R3, 0x8, R12 ;  /* 0x00000008030c7825 */ /* 0x001fc800078e000c */
[----:B------:R-:W-:Y:S01]  /*1560*/  IMAD.MOV.U32 R18, RZ, RZ, 0x1 ;  /* 0x00000001ff127424 */ /* 0x000fe200078e00ff */
[----:B--2---:R-:W-:Y:S01]  /*1570*/  DFMA R4, R16, UR4, R4 ;  /* 0x0000000410047c2b */ /* 0x004fe20008000004 */
        /* <DEDUP_REMOVED lines=10> */
[----:B-1----:R-:W-:-:S08]  /*1620*/  DFMA R6, -R10, R22, 1 ;  /* 0x3ff000000a06742b */ /* 0x002fd00000000116 */
[----:B------:R-:W-:-:S08]  /*1630*/  DFMA R6, R22, R6, R22 ;  /* 0x000000061606722b */ /* 0x000fd00000000016 */
[----:B--2---:R-:W-:-:S08]  /*1640*/  DMUL R4, R24, R6 ;  /* 0x0000000618047228 */ /* 0x004fd00000000000 */
[----:B---3--:R-:W-:-:S08]  /*1650*/  DFMA R8, -R10, R4, R24 ;  /* 0x000000040a08722b */ /* 0x008fd00000000118 */
        /* <DEDUP_REMOVED lines=12> */
.L_x_22:
        /* <DEDUP_REMOVED lines=26> */
.L_x_23:
[----:B------:R-:W2:Y:S04]  /*18c0*/  LDG.E.64 R4, desc[UR10][R20.64+0x28] ;  /* 0x0000280a14047981 */ /* 0x000ea8000c1e1b00 */
[----:B------:R-:W3:Y:S01]  /*18d0*/  LDG.E.64 R8, desc[UR10][R20.64+0x30] ;  /* 0x0000300a14087981 */ /* 0x000ee2000c1e1b00 */
[----:B------:R-:W-:Y:S01]  /*18e0*/  UMOV UR4, 0xd2f1a9fc ;  /* 0xd2f1a9fc00047882 */ /* 0x000fe20000000000 */
[----:B------:R-:W-:Y:S01]  /*18f0*/  UMOV UR5, 0x3f50624d ;  /* 0x3f50624d00057882 */ /* 0x000fe20000000000 */
[----:B------:R-:W-:Y:S01]  /*1900*/  VIADD R2, R2, 0x2 ;  /* 0x0000000202027836 */ /* 0x000fe20000000000 */
[----:B------:R-:W-:-:S07]  /*1910*/  DFMA R6, R6, UR4, R14 ;  /* 0x0000000406067c2b */ /* 0x000fce000800000e */
[----:B------:R0:W-:Y:S01]  /*1920*/  STG.E.64 desc[UR10][R20.64+0x40], R6 ;  /* 0x0000400614007986 */ /* 0x0001e2000c101b0a */
[----:B--2---:R-:W-:Y:S02]  /*1930*/  DFMA R4, R16, UR4, R4 ;  /* 0x0000000410047c2b */ /* 0x004fe40008000004 */
[----:B---3--:R-:W-:-:S05]  /*1940*/  DFMA R8, R14, UR4, R8 ;  /* 0x000000040e087c2b */ /* 0x008fca0008000008 */
[----:B------:R0:W-:Y:S04]  /*1950*/  STG.E.64 desc[UR10][R20.64+0x28], R4 ;  /* 0x0000280414007986 */ /* 0x0001e8000c101b0a */
[----:B------:R0:W-:Y:S02]  /*1960*/  STG.E.64 desc[UR10][R20.64+0x30], R8 ;  /* 0x0000300814007986 */ /* 0x0001e4000c101b0a */
.L_x_19:
[----:B------:R-:W2:Y:S02]  /*1970*/  LDC R0, c[0x0][0x390] ;  /* 0x0000e400ff007b82 */ /* 0x000ea40000000800 */
[----:B--2---:R-:W-:-:S04]  /*1980*/  LOP3.LUT R0, R0, 0x1, RZ, 0xc0, !PT ;  /* 0x0000000100007812 */ /* 0x004fc800078ec0ff */
[----:B------:R-:W-:-:S13]  /*1990*/  ISETP.NE.U32.AND P0, PT, R0, 0x1, PT ;  /* 0x000000010000780c */ /* 0x000fda0003f05070 */
[----:B------:R-:W-:Y:S05]  /*19a0*/  @P0 EXIT ;  /* 0x000000000000094d */ /* 0x000fea0003800000 */
[----:B-1----:R-:W1:Y:S08]  /*19b0*/  LDC.64 R12, c[0x0][0x380] ;  /* 0x0000e000ff0c7b82 */ /* 0x002e700000000a00 */
[----:B------:R-:W2:Y:S01]  /*19c0*/  LDC.64 R14, c[0x0][0x388] ;  /* 0x0000e200ff0e7b82 */ /* 0x000ea20000000a00 */
[----:B-1----:R-:W-:-:S05]  /*19d0*/  IMAD.WIDE.U32 R12, R2, 0x28, R12 ;  /* 0x00000028020c7825 */ /* 0x002fca00078e000c */
[----:B------:R-:W3:Y:S01]  /*19e0*/  LDG.E.64 R10, desc[UR10][R12.64+0x20] ;  /* 0x0000200a0c0a7981 */ /* 0x000ee2000c1e1b00 */
[----:B------:R-:W-:-:S03]  /*19f0*/  SHF.L.U32 R3, R2, 0x1, RZ ;  /* 0x0000000102037819 */ /* 0x000fc600000006ff */
[----:B0-----:R0:W5:Y:S02]  /*1a00*/  LDG.E.64 R20, desc[UR10][R12.64+0x10] ;  /* 0x0000100a0c147981 */ /* 0x001164000c1e1b00 */
[----:B--2---:R-:W-:Y:S02]  /*1a10*/  IMAD.WIDE.U32 R14, R3, 0x8, R14 ;  /* 0x00000008030e7825 */ /* 0x004fe400078e000e */
        /* <DEDUP_REMOVED lines=23> */
.L_x_24:
        /* <DEDUP_REMOVED lines=19> */
[----:B------:R-:W-:Y:S01]  /*1cc0*/  MOV R6, R14 ;  /* 0x0000000e00067202 */ /* 0x000fe20000000f00 */
[----:B------:R-:W-:Y:S01]  /*1cd0*/  IMAD.MOV.U32 R7, RZ, RZ, R15 ;  /* 0x000000ffff077224 */ /* 0x000fe200078e000f */
[----:B------:R-:W-:Y:S01]  /*1ce0*/  MOV R4, 0x1d20 ;  /* 0x00001d2000047802 */ /* 0x000fe20000000f00 */
[----:B------:R-:W-:Y:S02]  /*1cf0*/  IMAD.MOV.U32 R8, RZ, RZ, R10 ;  /* 0x000000ffff087224 */ /* 0x000fe400078e000a */
[----:B------:R-:W-:-:S07]  /*1d00*/  IMAD.MOV.U32 R9, RZ, RZ, R11 ;  /* 0x000000ffff097224 */ /* 0x000fce00078e000b */
[----:B------:R-:W-:Y:S05]  /*1d10*/  CALL.REL.NOINC `($__internal_0_$__cuda_sm20_div_rn_f64_full) ;  /* 0x0000000000307944 */ /* 0x000fea0003c00000 */
[----:B------:R-:W-:-:S07]  /*1d20*/  MOV R7, R3 ;  /* 0x0000000300077202 */ /* 0x000fce0000000f00 */
.L_x_25:
[----:B------:R-:W2:Y:S04]  /*1d30*/  LDG.E.64 R2, desc[UR10][R12.64] ;  /* 0x0000000a0c027981 */ /* 0x000ea8000c1e1b00 */
[----:B------:R-:W3:Y:S01]  /*1d40*/  LDG.E.64 R4, desc[UR10][R12.64+0x8] ;  /* 0x0000080a0c047981 */ /* 0x000ee2000c1e1b00 */
[----:B------:R-:W-:Y:S01]  /*1d50*/  UMOV UR4, 0xd2f1a9fc ;  /* 0xd2f1a9fc00047882 */ /* 0x000fe20000000000 */
[----:B------:R-:W-:Y:S02]  /*1d60*/  UMOV UR5, 0x3f50624d ;  /* 0x3f50624d00057882 */ /* 0x000fe40000000000 */
[----:B------:R-:W-:-:S07]  /*1d70*/  DFMA R6, R6, UR4, R16 ;  /* 0x0000000406067c2b */ /* 0x000fce0008000010 */
[----:B------:R-:W-:Y:S01]  /*1d80*/  STG.E.64 desc[UR10][R12.64+0x18], R6 ;  /* 0x000018060c007986 */ /* 0x000fe2000c101b0a */
[----:B--2---:R-:W-:Y:S02]  /*1d90*/  DFMA R2, R20, UR4, R2 ;  /* 0x0000000414027c2b */ /* 0x004fe40008000002 */
[----:B---3--:R-:W-:-:S05]  /*1da0*/  DFMA R4, R16, UR4, R4 ;  /* 0x0000000410047c2b */ /* 0x008fca0008000004 */
[----:B------:R-:W-:Y:S04]  /*1db0*/  STG.E.64 desc[UR10][R12.64], R2 ;  /* 0x000000020c007986 */ /* 0x000fe8000c101b0a */
[----:B------:R-:W-:Y:S01]  /*1dc0*/  STG.E.64 desc[UR10][R12.64+0x8], R4 ;  /* 0x000008040c007986 */ /* 0x000fe2000c101b0a */
[----:B------:R-:W-:Y:S05]  /*1dd0*/  EXIT ;  /* 0x000000000000794d */ /* 0x000fea0003800000 */
        .weak           $__internal_0_$__cuda_sm20_div_rn_f64_full
        .type           $__internal_0_$__cuda_sm20_div_rn_f64_full,@function
        .size           $__internal_0_$__cuda_sm20_div_rn_f64_full,(.L_x_67 - $__internal_0_$__cuda_sm20_div_rn_f64_full)
$__internal_0_$__cuda_sm20_div_rn_f64_full:
[C---:B------:R-:W-:Y:S01]  /*1de0*/  FSETP.GEU.AND P0, PT, |R9|.reuse, 1.469367938527859385e-39, PT ;  /* 0x001000000900780b */ /* 0x040fe20003f0e200 */
[----:B------:R-:W-:Y:S01]  /*1df0*/  IMAD.MOV.U32 R24, RZ, RZ, 0x1 ;  /* 0x00000001ff187424 */ /* 0x000fe200078e00ff */
[C---:B------:R-:W-:Y:S01]  /*1e00*/  LOP3.LUT R18, R9.reuse, 0x800fffff, RZ, 0xc0, !PT ;  /* 0x800fffff09127812 */ /* 0x040fe200078ec0ff */
[----:B------:R-:W-:Y:S01]  /*1e10*/  IMAD.MOV.U32 R26, RZ, RZ, R6 ;  /* 0x000000ffff1a7224 */ /* 0x000fe200078e0006 */
[----:B------:R-:W-:Y:S01]  /*1e20*/  MOV R27, R7 ;  /* 0x00000007001b7202 */ /* 0x000fe20000000f00 */
[----:B------:R-:W-:Y:S01]  /*1e30*/  IMAD.MOV.U32 R5, RZ, RZ, 0x1ca00000 ;  /* 0x1ca00000ff057424 */ /* 0x000fe200078e00ff */
[----:B------:R-:W-:Y:S01]  /*1e40*/  LOP3.LUT R19, R18, 0x3ff00000, RZ, 0xfc, !PT ;  /* 0x3ff0000012137812 */ /* 0x000fe200078efcff */
[----:B------:R-:W-:Y:S01]  /*1e50*/  IMAD.MOV.U32 R18, RZ, RZ, R8 ;  /* 0x000000ffff127224 */ /* 0x000fe200078e0008 */
[----:B------:R-:W-:Y:S02]  /*1e60*/  LOP3.LUT R3, R9, 0x7ff00000, RZ, 0xc0, !PT ;  /* 0x7ff0000009037812 */ /* 0x000fe400078ec0ff */
[----:B------:R-:W-:-:S03]  /*1e70*/  LOP3.LUT R6, R27, 0x7ff00000, RZ, 0xc0, !PT ;  /* 0x7ff000001b067812 */ /* 0x000fc600078ec0ff */
[----:B------:R-:W-:Y:S01]  /*1e80*/  @!P0 DMUL R18, R8, 8.98846567431157953865e+307 ;  /* 0x7fe0000008128828 */ /* 0x000fe20000000000 */
[----:B------:R-:W-:-:S04]  /*1e90*/  ISETP.GE.U32.AND P1, PT, R6, R3, PT ;  /* 0x000000030600720c */ /* 0x000fc80003f26070 */
[----:B------:R-:W-:Y:S01]  /*1ea0*/  SEL R7, R5, 0x63400000, !P1 ;  /* 0x6340000005077807 */ /* 0x000fe20004800000 */
[----:B------:R-:W0:Y:S01]  /*1eb0*/  MUFU.RCP64H R25, R19 ;  /* 0x0000001300197308 */ /* 0x000e220000001800 */
[----:B------:R-:W-:Y:S01]  /*1ec0*/  FSETP.GEU.AND P1, PT, |R27|, 1.469367938527859385e-39, PT ;  /* 0x001000001b00780b */ /* 0x000fe20003f2e200 */
[----:B0-----:R-:W-:-:S08]  /*1ed0*/  DFMA R28, R24, -R18, 1 ;  /* 0x3ff00000181c742b */ /* 0x001fd00000000812 */
[----:B------:R-:W-:-:S08]  /*1ee0*/  DFMA R28, R28, R28, R28 ;  /* 0x0000001c1c1c722b */ /* 0x000fd0000000001c */
[----:B------:R-:W-:Y:S01]  /*1ef0*/  DFMA R28, R24, R28, R24 ;  /* 0x0000001c181c722b */ /* 0x000fe20000000018 */
[----:B------:R-:W-:Y:S01]  /*1f00*/  LOP3.LUT R25, R7, 0x800fffff, R27, 0xf8, !PT ;  /* 0x800fffff07197812 */ /* 0x000fe200078ef81b */
[----:B------:R-:W-:-:S06]  /*1f10*/  IMAD.MOV.U32 R24, RZ, RZ, R26 ;  /* 0x000000ffff187224 */ /* 0x000fcc00078e001a */
[----:B------:R-:W-:-:S08]  /*1f20*/  DFMA R30, R28, -R18, 1 ;  /* 0x3ff000001c1e742b */ /* 0x000fd00000000812 */
[----:B------:R-:W-:Y:S01]  /*1f30*/  DFMA R28, R28, R30, R28 ;  /* 0x0000001e1c1c722b */ /* 0x000fe2000000001c */
[----:B------:R-:W-:Y:S10]  /*1f40*/  @P1 BRA `(.L_x_26) ;  /* 0x0000000000201947 */ /* 0x000ff40003800000 */
[----:B------:R-:W-:-:S04]  /*1f50*/  LOP3.LUT R7, R9, 0x7ff00000, RZ, 0xc0, !PT ;  /* 0x7ff0000009077812 */ /* 0x000fc800078ec0ff */
[----:B------:R-:W-:Y:S01]  /*1f60*/  ISETP.GE.U32.AND P1, PT, R6, R7, PT ;  /* 0x000000070600720c */ /* 0x000fe20003f26070 */
[----:B------:R-:W-:-:S03]  /*1f70*/  IMAD.MOV.U32 R6, RZ, RZ, RZ ;  /* 0x000000ffff067224 */ /* 0x000fc600078e00ff */
[----:B------:R-:W-:-:S04]  /*1f80*/  SEL R5, R5, 0x63400000, !P1 ;  /* 0x6340000005057807 */ /* 0x000fc80004800000 */
[----:B------:R-:W-:-:S04]  /*1f90*/  LOP3.LUT R5, R5, 0x80000000, R27, 0xf8, !PT ;  /* 0x8000000005057812 */ /* 0x000fc800078ef81b */
[----:B------:R-:W-:-:S06]  /*1fa0*/  LOP3.LUT R7, R5, 0x100000, RZ, 0xfc, !PT ;  /* 0x0010000005077812 */ /* 0x000fcc00078efcff */
[----:B------:R-:W-:-:S10]  /*1fb0*/  DFMA R24, R24, 2, -R6 ;  /* 0x400000001818782b */ /* 0x000fd40000000806 */
[----:B------:R-:W-:-:S07]  /*1fc0*/  LOP3.LUT R6, R25, 0x7ff00000, RZ, 0xc0, !PT ;  /* 0x7ff0000019067812 */ /* 0x000fce00078ec0ff */
.L_x_26:
[----:B------:R-:W-:Y:S01]  /*1fd0*/  IADD3 R5, PT, PT, R6, -0x1, RZ ;  /* 0xffffffff06057810 */ /* 0x000fe20007ffe0ff */
[----:B------:R-:W-:Y:S01]  /*1fe0*/  DMUL R30, R28, R24 ;  /* 0x000000181c1e7228 */ /* 0x000fe20000000000 */
[----:B------:R-:W-:Y:S02]  /*1ff0*/  @!P0 LOP3.LUT R3, R19, 0x7ff00000, RZ, 0xc0, !PT ;  /* 0x7ff0000013038812 */ /* 0x000fe400078ec0ff */
[----:B------:R-:W-:-:S03]  /*2000*/  ISETP.GT.U32.AND P0, PT, R5, 0x7feffffe, PT ;  /* 0x7feffffe0500780c */ /* 0x000fc60003f04070 */
[----:B------:R-:W-:Y:S02]  /*2010*/  VIADD R5, R3, 0xffffffff ;  /* 0xffffffff03057836 */ /* 0x000fe40000000000 */
[----:B------:R-:W-:-:S03]  /*2020*/  DFMA R32, R30, -R18, R24 ;  /* 0x800000121e20722b */ /* 0x000fc60000000018 */
[----:B------:R-:W-:-:S05]  /*2030*/  ISETP.GT.U32.OR P0, PT, R5, 0x7feffffe, P0 ;  /* 0x7feffffe0500780c */ /* 0x000fca0000704470 */
[----:B------:R-:W-:-:S08]  /*2040*/  DFMA R28, R28, R32, R30 ;  /* 0x000000201c1c722b */ /* 0x000fd0000000001e */
[----:B------:R-:W-:Y:S05]  /*2050*/  @P0 BRA `(.L_x_27) ;  /* 0x00000000007c0947 */ /* 0x000fea0003800000 */
[----:B------:R-:W-:Y:S01]  /*2060*/  LOP3.LUT R3, R27, 0x7ff00000, RZ, 0xc0, !PT ;  /* 0x7ff000001b037812 */ /* 0x000fe200078ec0ff */
[----:B------:R-:W-:Y:S01]  /*2070*/  IMAD.MOV.U32 R5, RZ, RZ, 0x1ca00000 ;  /* 0x1ca00000ff057424 */ /* 0x000fe200078e00ff */
[----:B------:R-:W-:Y:S01]  /*2080*/  LOP3.LUT R6, R9, 0x7ff00000, RZ, 0xc0, !PT ;  /* 0x7ff0000009067812 */ /* 0x000fe200078ec0ff */
[----:B------:R-:W-:-:S03]  /*2090*/  IMAD.MOV.U32 R26, RZ, RZ, RZ ;  /* 0x000000ffff1a7224 */ /* 0x000fc600078e00ff */
[CC--:B------:R-:W-:Y:S02]  /*20a0*/  VIADDMNMX R7, R3.reuse, -R6.reuse, 0xb9600000, !PT ;  /* 0xb960000003077446 */ /* 0x0c0fe40007800906 */
[----:B------:R-:W-:Y:S02]  /*20b0*/  ISETP.GE.U32.AND P0, PT, R3, R6, PT ;  /* 0x000000060300720c */ /* 0x000fe40003f06070 */
[----:B------:R-:W-:Y:S02]  /*20c0*/  VIMNMX R7, PT, PT, R7, 0x46a00000, PT ;  /* 0x46a0000007077848 */ /* 0x000fe40003fe0100 */
[----:B------:R-:W-:-:S05]  /*20d0*/  SEL R6, R5, 0x63400000, !P0 ;  /* 0x6340000005067807 */ /* 0x000fca0004000000 */
[----:B------:R-:W-:-:S05]  /*20e0*/  IMAD.IADD R6, R7, 0x1, -R6 ;  /* 0x0000000107067824 */ /* 0x000fca00078e0a06 */
[----:B------:R-:W-:-:S06]  /*20f0*/  IADD3 R27, PT, PT, R6, 0x7fe00000, RZ ;  /* 0x7fe00000061b7810 */ /* 0x000fcc0007ffe0ff */
[----:B------:R-:W-:-:S10]  /*2100*/  DMUL R30, R28, R26 ;  /* 0x0000001a1c1e7228 */ /* 0x000fd40000000000 */
[----:B------:R-:W-:-:S13]  /*2110*/  FSETP.GTU.AND P0, PT, |R31|, 1.469367938527859385e-39, PT ;  /* 0x001000001f00780b */ /* 0x000fda0003f0c200 */
[----:B------:R-:W-:Y:S05]  /*2120*/  @P0 BRA `(.L_x_28) ;  /* 0x0000000000a80947 */ /* 0x000fea0003800000 */
[----:B------:R-:W-:Y:S01]  /*2130*/  DFMA R18, R28, -R18, R24 ;  /* 0x800000121c12722b */ /* 0x000fe20000000018 */
[----:B------:R-:W-:-:S09]  /*2140*/  IMAD.MOV.U32 R26, RZ, RZ, RZ ;  /* 0x000000ffff1a7224 */ /* 0x000fd200078e00ff */
[C---:B------:R-:W-:Y:S02]  /*2150*/  FSETP.NEU.AND P0, PT, R19.reuse, RZ, PT ;  /* 0x000000ff1300720b */ /* 0x040fe40003f0d000 */
[----:B------:R-:W-:-:S04]  /*2160*/  LOP3.LUT R8, R19, 0x80000000, R9, 0x48, !PT ;  /* 0x8000000013087812 */ /* 0x000fc800078e4809 */
[----:B------:R-:W-:-:S07]  /*2170*/  LOP3.LUT R27, R8, R27, RZ, 0xfc, !PT ;  /* 0x0000001b081b7212 */ /* 0x000fce00078efcff */
[----:B------:R-:W-:Y:S05]  /*2180*/  @!P0 BRA `(.L_x_28) ;  /* 0x0000000000908947 */ /* 0x000fea0003800000 */
[----:B------:R-:W-:Y:S01]  /*2190*/  IMAD.MOV R19, RZ, RZ, -R6 ;  /* 0x000000ffff137224 */ /* 0x000fe200078e0a06 */
[----:B------:R-:W-:Y:S02]  /*21a0*/  MOV R18, RZ ;  /* 0x000000ff00127202 */ /* 0x000fe40000000f00 */
[----:B------:R-:W-:-:S04]  /*21b0*/  IADD3 R6, PT, PT, -R6, -0x43300000, RZ ;  /* 0xbcd0000006067810 */ /* 0x000fc80007ffe1ff */
[----:B------:R-:W-:Y:S02]  /*21c0*/  DFMA R18, R30, -R18, R28 ;  /* 0x800000121e12722b */ /* 0x000fe4000000001c */
[----:B------:R-:W-:-:S08]  /*21d0*/  DMUL.RP R28, R28, R26 ;  /* 0x0000001a1c1c7228 */ /* 0x000fd00000008000 */
[----:B------:R-:W-:Y:S02]  /*21e0*/  FSETP.NEU.AND P0, PT, |R19|, R6, PT ;  /* 0x000000061300720b */ /* 0x000fe40003f0d200 */
[----:B------:R-:W-:Y:S02]  /*21f0*/  LOP3.LUT R8, R29, R8, RZ, 0x3c, !PT ;  /* 0x000000081d087212 */ /* 0x000fe400078e3cff */
[----:B------:R-:W-:Y:S02]  /*2200*/  FSEL R6, R28, R30, !P0 ;  /* 0x0000001e1c067208 */ /* 0x000fe40004000000 */
[----:B------:R-:W-:-:S03]  /*2210*/  FSEL R7, R8, R31, !P0 ;  /* 0x0000001f08077208 */ /* 0x000fc60004000000 */
[----:B------:R-:W-:Y:S02]  /*2220*/  IMAD.MOV.U32 R30, RZ, RZ, R6 ;  /* 0x000000ffff1e7224 */ /* 0x000fe400078e0006 */
[----:B------:R-:W-:Y:S01]  /*2230*/  IMAD.MOV.U32 R31, RZ, RZ, R7 ;  /* 0x000000ffff1f7224 */ /* 0x000fe200078e0007 */
[----:B------:R-:W-:Y:S06]  /*2240*/  BRA `(.L_x_28) ;  /* 0x0000000000607947 */ /* 0x000fec0003800000 */
.L_x_27:
[----:B------:R-:W-:-:S14]  /*2250*/  DSETP.NAN.AND P0, PT, R26, R26, PT ;  /* 0x0000001a1a00722a */ /* 0x000fdc0003f08000 */
[----:B------:R-:W-:Y:S05]  /*2260*/  @P0 BRA `(.L_x_29) ;  /* 0x00000000004c0947 */ /* 0x000fea0003800000 */
[----:B------:R-:W-:-:S14]  /*2270*/  DSETP.NAN.AND P0, PT, R8, R8, PT ;  /* 0x000000080800722a */ /* 0x000fdc0003f08000 */
[----:B------:R-:W-:Y:S05]  /*2280*/  @P0 BRA `(.L_x_30) ;  /* 0x0000000000340947 */ /* 0x000fea0003800000 */
[----:B------:R-:W-:Y:S01]  /*2290*/  ISETP.NE.AND P0, PT, R6, R3, PT ;  /* 0x000000030600720c */ /* 0x000fe20003f05270 */
[----:B------:R-:W-:Y:S01]  /*22a0*/  IMAD.MOV.U32 R30, RZ, RZ, 0x0 ;  /* 0x00000000ff1e7424 */ /* 0x000fe200078e00ff */
[----:B------:R-:W-:-:S11]  /*22b0*/  MOV R31, 0xfff80000 ;  /* 0xfff80000001f7802 */ /* 0x000fd60000000f00 */
[----:B------:R-:W-:Y:S05]  /*22c0*/  @!P0 BRA `(.L_x_28) ;  /* 0x0000000000408947 */ /* 0x000fea0003800000 */
[----:B------:R-:W-:Y:S02]  /*22d0*/  ISETP.NE.AND P0, PT, R6, 0x7ff00000, PT ;  /* 0x7ff000000600780c */ /* 0x000fe40003f05270 */
[----:B------:R-:W-:Y:S02]  /*22e0*/  LOP3.LUT R9, R27, 0x80000000, R9, 0x48, !PT ;  /* 0x800000001b097812 */ /* 0x000fe400078e4809 */
[----:B------:R-:W-:-:S13]  /*22f0*/  ISETP.EQ.OR P0, PT, R3, RZ, !P0 ;  /* 0x000000ff0300720c */ /* 0x000fda0004702670 */
[----:B------:R-:W-:Y:S01]  /*2300*/  @P0 LOP3.LUT R3, R9, 0x7ff00000, RZ, 0xfc, !PT ;  /* 0x7ff0000009030812 */ /* 0x000fe200078efcff */
[----:B------:R-:W-:Y:S02]  /*2310*/  @!P0 IMAD.MOV.U32 R30, RZ, RZ, RZ ;  /* 0x000000ffff1e8224 */ /* 0x000fe400078e00ff */
[----:B------:R-:W-:Y:S01]  /*2320*/  @!P0 IMAD.MOV.U32 R31, RZ, RZ, R9 ;  /* 0x000000ffff1f8224 */ /* 0x000fe200078e0009 */
[----:B------:R-:W-:Y:S01]  /*2330*/  @P0 MOV R31, R3 ;  /* 0x00000003001f0202 */ /* 0x000fe20000000f00 */
[----:B------:R-:W-:Y:S01]  /*2340*/  @P0 IMAD.MOV.U32 R30, RZ, RZ, RZ ;  /* 0x000000ffff1e0224 */ /* 0x000fe200078e00ff */
[----:B------:R-:W-:Y:S06]  /*2350*/  BRA `(.L_x_28) ;  /* 0x00000000001c7947 */ /* 0x000fec0003800000 */
.L_x_30:
[----:B------:R-:W-:Y:S01]  /*2360*/  LOP3.LUT R3, R9, 0x80000, RZ, 0xfc, !PT ;  /* 0x0008000009037812 */ /* 0x000fe200078efcff */
[----:B------:R-:W-:-:S04]  /*2370*/  IMAD.MOV.U32 R30, RZ, RZ, R8 ;  /* 0x000000ffff1e7224 */ /* 0x000fc800078e0008 */
[----:B------:R-:W-:Y:S01]  /*2380*/  IMAD.MOV.U32 R31, RZ, RZ, R3 ;  /* 0x000000ffff1f7224 */ /* 0x000fe200078e0003 */
[----:B------:R-:W-:Y:S06]  /*2390*/  BRA `(.L_x_28) ;  /* 0x00000000000c7947 */ /* 0x000fec0003800000 */
.L_x_29:
[----:B------:R-:W-:Y:S02]  /*23a0*/  LOP3.LUT R3, R27, 0x80000, RZ, 0xfc, !PT ;  /* 0x000800001b037812 */ /* 0x000fe400078efcff */
[----:B------:R-:W-:-:S03]  /*23b0*/  MOV R30, R26 ;  /* 0x0000001a001e7202 */ /* 0x000fc60000000f00 */
[----:B------:R-:W-:-:S07]  /*23c0*/  IMAD.MOV.U32 R31, RZ, RZ, R3 ;  /* 0x000000ffff1f7224 */ /* 0x000fce00078e0003 */
.L_x_28:
[----:B------:R-:W-:Y:S01]  /*23d0*/  IMAD.MOV.U32 R5, RZ, RZ, 0x0 ;  /* 0x00000000ff057424 */ /* 0x000fe200078e00ff */
[----:B------:R-:W-:Y:S01]  /*23e0*/  MOV R3, R31 ;  /* 0x0000001f00037202 */ /* 0x000fe20000000f00 */
[----:B------:R-:W-:Y:S02]  /*23f0*/  IMAD.MOV.U32 R6, RZ, RZ, R30 ;  /* 0x000000ffff067224 */ /* 0x000fe400078e001e */
[----:B------:R-:W-:Y:S05]  /*2400*/  RET.REL.NODEC R4 `(_Z21simulationStep_deviceP8MatPointPdi) ;  /* 0xffffffd804fc7950 */ /* 0x000fea0003c3ffff */
.L_x_31:
        /* <DEDUP_REMOVED lines=15> */
.L_x_67:


//--------------------- .text._Z9calcForcePdP8MatPointii --------------------------
	.section	.text._Z9calcForcePdP8MatPointii,"ax",@progbits
	.align	128
        .global         _Z9calcForcePdP8MatPointii
        .type           _Z9calcForcePdP8MatPointii,@function
        .size           _Z9calcForcePdP8MatPointii,(.L_x_70 - _Z9calcForcePdP8MatPointii)
        .other          _Z9calcForcePdP8MatPointii,@"STO_CUDA_ENTRY STV_DEFAULT"
_Z9calcForcePdP8MatPointii:
.text._Z9calcForcePdP8MatPointii:
[----:B------:R-:W-:Y:S08]  /*0000*/  LDC R1, c[0x0][0x37c] ;  /* 0x0000df00ff017b82 */ /* 0x000ff00000000800 */
[----:B------:R-:W0:Y:S01]  /*0010*/  LDC R5, c[0x0][0x394] ;  /* 0x0000e500ff057b82 */ /* 0x000e220000000800 */
[----:B------:R-:W1:Y:S07]  /*0020*/  S2R R3, SR_TID.X ;  /* 0x0000000000037919 */ /* 0x000e6e0000002100 */
[----:B------:R-:W2:Y:S08]  /*0030*/  LDC R4, c[0x0][0x360] ;  /* 0x0000d800ff047b82 */ /* 0x000eb00000000800 */
[----:B------:R-:W3:Y:S01]  /*0040*/  S2UR UR4, SR_CTAID.X ;  /* 0x00000000000479c3 */ /* 0x000ee20000002500 */
[----:B0-----:R-:W-:-:S13]  /*0050*/  ISETP.GE.AND P0, PT, R5, 0x1, PT ;  /* 0x000000010500780c */ /* 0x001fda0003f06270 */
[----:B-123--:R-:W-:Y:S05]  /*0060*/  @!P0 EXIT ;  /* 0x000000000000894d */ /* 0x00efea0003800000 */
[----:B------:R-:W0:Y:S01]  /*0070*/  LDCU UR5, c[0x0][0x390] ;  /* 0x00007200ff0577ac */ /* 0x000e220008000800 */
[----:B------:R-:W-:Y:S01]  /*0080*/  IMAD R4, R4, UR4, R3 ;  /* 0x0000000404047c24 */ /* 0x000fe2000f8e0203 */
[----:B------:R-:W1:Y:S03]  /*0090*/  LDCU.64 UR6, c[0x0][0x358] ;  /* 0x00006b00ff0677ac */ /* 0x000e660008000a00 */
[----:B------:R-:W-:-:S04]  /*00a0*/  IMAD R4, R4, R5, RZ ;  /* 0x0000000504047224 */ /* 0x000fc800078e02ff */
[----:B------:R-:W-:Y:S01]  /*00b0*/  IMAD.IADD R3, R4, 0x1, R5 ;  /* 0x0000000104037824 */ /* 0x000fe200078e0205 */
[----:B0-----:R-:W-:-:S09]  /*00c0*/  UISETP.NE.AND UP0, UPT, UR5, URZ, UPT ;  /* 0x000000ff0500728c */ /* 0x001fd2000bf05270 */
[----:B-1----:R-:W-:Y:S05]  /*00d0*/  BRA.U !UP0, `(.L_x_32) ;  /* 0x0000000d08187547 */ /* 0x002fea000b800000 */
.L_x_51:
[----:B0-----:R-:W0:Y:S01]  /*00e0*/  LDC.64 R6, c[0x0][0x388] ;  /* 0x0000e200ff067b82 */ /* 0x001e220000000a00 */
[----:B------:R-:W1:Y:S01]  /*00f0*/  LDCU UR4, c[0x0][0x390] ;  /* 0x00007200ff0477ac */ /* 0x000e620008000800 */
[----:B------:R-:W2:Y:S01]  /*0100*/  LDCU.64 UR8, c[0x0][0x388] ;  /* 0x00007100ff0877ac */ /* 0x000ea20008000a00 */
[----:B0-----:R-:W-:-:S05]  /*0110*/  IMAD.WIDE R6, R4, 0x28, R6 ;  /* 0x0000002804067825 */ /* 0x001fca00078e0206 */
[----:B------:R0:W5:Y:S04]  /*0120*/  LDG.E.64 R26, desc[UR6][R6.64] ;  /* 0x00000006061a7981 */ /* 0x000168000c1e1b00 */
[----:B------:R0:W5:Y:S04]  /*0130*/  LDG.E.64 R24, desc[UR6][R6.64+0x8] ;  /* 0x0000080606187981 */ /* 0x000168000c1e1b00 */
[----:B------:R0:W5:Y:S01]  /*0140*/  LDG.E.64 R22, desc[UR6][R6.64+0x20] ;  /* 0x0000200606167981 */ /* 0x000162000c1e1b00 */
[----:B-1----:R-:W-:Y:S01]  /*0150*/  UIADD3 UR4, UPT, UPT, -UR4, URZ, URZ ;  /* 0x000000ff04047290 */ /* 0x002fe2000fffe1ff */
[----:B--2---:R-:W-:Y:S01]  /*0160*/  IMAD.U32 R16, RZ, RZ, UR8 ;  /* 0x00000008ff107e24 */ /* 0x004fe2000f8e00ff */
[----:B------:R-:W-:Y:S01]  /*0170*/  CS2R R20, SRZ ;  /* 0x0000000000147805 */ /* 0x000fe2000001ff00 */
[----:B------:R-:W-:Y:S01]  /*0180*/  IMAD.U32 R17, RZ, RZ, UR9 ;  /* 0x00000009ff117e24 */ /* 0x000fe2000f8e00ff */
[----:B------:R-:W-:Y:S01]  /*0190*/  CS2R R18, SRZ ;  /* 0x0000000000127805 */ /* 0x000fe2000001ff00 */
[----:B------:R-:W-:-:S02]  /*01a0*/  IMAD.MOV R2, RZ, RZ, -R4 ;  /* 0x000000ffff027224 */ /* 0x000fc400078e0a04 */
[----:B------:R-:W-:-:S07]  /*01b0*/  IMAD.U32 R0, RZ, RZ, UR4 ;  /* 0x00000004ff007e24 */ /* 0x000fce000f8e00ff */
.L_x_50:
[----:B------:R-:W-:Y:S01]  /*01c0*/  ISETP.NE.AND P0, PT, R2, RZ, PT ;  /* 0x000000ff0200720c */ /* 0x000fe20003f05270 */
[----:B------:R-:W-:Y:S01]  /*01d0*/  VIADD R0, R0, 0x1 ;  /* 0x0000000100007836 */ /* 0x000fe20000000000 */
[----:B------:R-:W-:Y:S04]  /*01e0*/  BSSY.RECONVERGENT B0, `(.L_x_33) ;  /* 0x00000a3000007945 */ /* 0x000fe80003800200 */
[----:B------:R-:W-:-:S07]  /*01f0*/  ISETP.NE.AND P1, PT, R0, RZ, PT ;  /* 0x000000ff0000720c */ /* 0x000fce0003f25270 */
[----:B------:R-:W-:Y:S06]  /*0200*/  @!P0 BRA `(.L_x_34) ;  /* 0x0000000800808947 */ /* 0x000fec0003800000 */
[----:B------:R-:W2:Y:S04]  /*0210*/  LDG.E.64 R12, desc[UR6][R16.64] ;  /* 0x00000006100c7981 */ /* 0x000ea8000c1e1b00 */
[----:B------:R1:W5:Y:S04]  /*0220*/  LDG.E.64 R14, desc[UR6][R16.64+0x20] ;  /* 0x00002006100e7981 */ /* 0x000368000c1e1b00 */
[----:B------:R1:W5:Y:S01]  /*0230*/  LDG.E.64 R10, desc[UR6][R16.64+0x8] ;  /* 0x00000806100a7981 */ /* 0x000362000c1e1b00 */
[----:B------:R-:W-:Y:S01]  /*0240*/  BSSY.RECONVERGENT B1, `(.L_x_35) ;  /* 0x0000009000017945 */ /* 0x000fe20003800200 */
[----:B------:R-:W-:Y:S01]  /*0250*/  IMAD.MOV.U32 R8, RZ, RZ, RZ ;  /* 0x000000ffff087224 */ /* 0x000fe200078e00ff */
[----:B------:R-:W-:Y:S01]  /*0260*/  MOV R9, 0x40000000 ;  /* 0x4000000000097802 */ /* 0x000fe20000000f00 */
[----:B--2--5:R-:W-:-:S08]  /*0270*/  DADD R12, -R26, R12 ;  /* 0x000000001a0c7229 */ /* 0x024fd0000000010c */
[----:B0-----:R-:W-:-:S10]  /*0280*/  DADD R6, -RZ, |R12| ;  /* 0x00000000ff067229 */ /* 0x001fd4000000050c */
[----:B------:R-:W-:Y:S01]  /*0290*/  IMAD.MOV.U32 R28, RZ, RZ, R6 ;  /* 0x000000ffff1c7224 */ /* 0x000fe200078e0006 */
[----:B------:R-:W-:Y:S01]  /*02a0*/  MOV R6, 0x2d0 ;  /* 0x000002d000067802 */ /* 0x000fe20000000f00 */
[----:B-1----:R-:W-:-:S07]  /*02b0*/  IMAD.MOV.U32 R5, RZ, RZ, R7 ;  /* 0x000000ffff057224 */ /* 0x002fce00078e0007 */
[----:B------:R-:W-:Y:S05]  /*02c0*/  CALL.REL.NOINC `($_Z9calcForcePdP8MatPointii$__internal_accurate_pow) ;  /* 0x0000001400c47944 */ /* 0x000fea0003c00000 */
[----:B------:R-:W-:Y:S05]  /*02d0*/  BSYNC.RECONVERGENT B1 ;  /* 0x0000000000017941 */ /* 0x000fea0003800200 */
.L_x_35:
[----:B------:R-:W-:Y:S01]  /*02e0*/  DADD R6, R12, 2 ;  /* 0x400000000c067429 */ /* 0x000fe20000000000 */
[----:B------:R-:W-:Y:S01]  /*02f0*/  BSSY.RECONVERGENT B1, `(.L_x_36) ;  /* 0x0000010000017945 */ /* 0x000fe20003800200 */
[----:B------:R-:W-:Y:S02]  /*0300*/  DADD R10, -R24, R10 ;  /* 0x00000000180a7229 */ /* 0x000fe4000000010a */
[----:B------:R-:W-:-:S06]  /*0310*/  DSETP.NEU.AND P0, PT, R12, RZ, PT ;  /* 0x000000ff0c00722a */ /* 0x000fcc0003f0d000 */
[----:B------:R-:W-:Y:S01]  /*0320*/  LOP3.LUT R5, R7, 0x7ff00000, RZ, 0xc0, !PT ;  /* 0x7ff0000007057812 */ /* 0x000fe200078ec0ff */
[----:B------:R-:W-:Y:S01]  /*0330*/  DADD R6, -RZ, |R10| ;  /* 0x00000000ff067229 */ /* 0x000fe2000000050a */
[----:B------:R-:W-:Y:S02]  /*0340*/  FSEL R44, R28, RZ, P0 ;  /* 0x000000ff1c2c7208 */ /* 0x000fe40000000000 */
[----:B------:R-:W-:Y:S02]  /*0350*/  ISETP.NE.AND P2, PT, R5, 0x7ff00000, PT ;  /* 0x7ff000000500780c */ /* 0x000fe40003f45270 */
[----:B------:R-:W-:-:S05]  /*0360*/  FSEL R45, R29, RZ, P0 ;  /* 0x000000ff1d2d7208 */ /* 0x000fca0000000000 */
[----:B------:R-:W-:-:S06]  /*0370*/  IMAD.MOV.U32 R28, RZ, RZ, R6 ;  /* 0x000000ffff1c7224 */ /* 0x000fcc00078e0006 */
[----:B------:R-:W-:Y:S05]  /*0380*/  @P2 BRA `(.L_x_37) ;  /* 0x0000000000182947 */ /* 0x000fea0003800000 */
[----:B------:R-:W-:-:S14]  /*0390*/  DSETP.NAN.AND P0, PT, R12, R12, PT ;  /* 0x0000000c0c00722a */ /* 0x000fdc0003f08000 */
[----:B------:R-:W-:Y:S01]  /*03a0*/  @P0 DADD R44, R12, 2 ;  /* 0x400000000c2c0429 */ /* 0x000fe20000000000 */
[----:B------:R-:W-:Y:S10]  /*03b0*/  @P0 BRA `(.L_x_37) ;  /* 0x00000000000c0947 */ /* 0x000ff40003800000 */
[----:B------:R-:W-:-:S14]  /*03c0*/  DSETP.NEU.AND P0, PT, |R12|, +INF , PT ;  /* 0x7ff000000c00742a */ /* 0x000fdc0003f0d200 */
[----:B------:R-:W-:Y:S02]  /*03d0*/  @!P0 IMAD.MOV.U32 R44, RZ, RZ, 0x0 ;  /* 0x00000000ff2c8424 */ /* 0x000fe400078e00ff */
[----:B------:R-:W-:-:S07]  /*03e0*/  @!P0 IMAD.MOV.U32 R45, RZ, RZ, 0x7ff00000 ;  /* 0x7ff00000ff2d8424 */ /* 0x000fce00078e00ff */
.L_x_37:
[----:B------:R-:W-:Y:S05]  /*03f0*/  BSYNC.RECONVERGENT B1 ;  /* 0x0000000000017941 */ /* 0x000fea0003800200 */
.L_x_36:
[----:B------:R-:W-:Y:S01]  /*0400*/  BSSY.RECONVERGENT B1, `(.L_x_38) ;  /* 0x0000005000017945 */ /* 0x000fe20003800200 */
[----:B------:R-:W-:Y:S01]  /*0410*/  IMAD.MOV.U32 R5, RZ, RZ, R7 ;  /* 0x000000ffff057224 */ /* 0x000fe200078e0007 */
[----:B------:R-:W-:Y:S01]  /*0420*/  MOV R6, 0x450 ;  /* 0x0000045000067802 */ /* 0x000fe20000000f00 */
[----:B------:R-:W-:-:S07]  /*0430*/  IMAD.MOV.U32 R9, RZ, RZ, 0x40000000 ;  /* 0x40000000ff097424 */ /* 0x000fce00078e00ff */
[----:B------:R-:W-:Y:S05]  /*0440*/  CALL.REL.NOINC `($_Z9calcForcePdP8MatPointii$__internal_accurate_pow) ;  /* 0x0000001400647944 */ /* 0x000fea0003c00000 */
[----:B------:R-:W-:Y:S05]  /*0450*/  BSYNC.RECONVERGENT B1 ;  /* 0x0000000000017941 */ /* 0x000fea0003800200 */
.L_x_38:
[C---:B------:R-:W-:Y:S01]  /*0460*/  DADD R6, R10.reuse, 2 ;  /* 0x400000000a067429 */ /* 0x040fe20000000000 */
[----:B------:R-:W-:Y:S01]  /*0470*/  BSSY.RECONVERGENT B1, `(.L_x_39) ;  /* 0x0000011000017945 */ /* 0x000fe20003800200 */
[----:B------:R-:W-:Y:S02]  /*0480*/  DSETP.NEU.AND P2, PT, R10, RZ, PT ;  /* 0x000000ff0a00722a */ /* 0x000fe40003f4d000 */
[----:B------:R-:W-:Y:S02]  /*0490*/  DSETP.NEU.AND P4, PT, R12, 1, PT ;  /* 0x3ff000000c00742a */ /* 0x000fe40003f8d000 */
[----:B------:R-:W-:Y:S02]  /*04a0*/  DSETP.NEU.AND P0, PT, R10, 1, PT ;  /* 0x3ff000000a00742a */ /* 0x000fe40003f0d000 */
[----:B------:R-:W-:Y:S02]  /*04b0*/  FSEL R28, R28, RZ, P2 ;  /* 0x000000ff1c1c7208 */ /* 0x000fe40001000000 */
[----:B------:R-:W-:-:S02]  /*04c0*/  LOP3.LUT R6, R7, 0x7ff00000, RZ, 0xc0, !PT ;  /* 0x7ff0000007067812 */ /* 0x000fc400078ec0ff */
[----:B------:R-:W-:Y:S02]  /*04d0*/  FSEL R29, R29, RZ, P2 ;  /* 0x000000ff1d1d7208 */ /* 0x000fe40001000000 */
[----:B------:R-:W-:Y:S02]  /*04e0*/  ISETP.NE.AND P3, PT, R6, 0x7ff00000, PT ;  /* 0x7ff000000600780c */ /* 0x000fe40003f65270 */
[----:B------:R-:W-:Y:S02]  /*04f0*/  FSEL R44, R44, RZ, P4 ;  /* 0x000000ff2c2c7208 */ /* 0x000fe40002000000 */
[----:B------:R-:W-:-:S09]  /*0500*/  FSEL R45, R45, 1.875, P4 ;  /* 0x3ff000002d2d7808 */ /* 0x000fd20002000000 */
[----:B------:R-:W-:Y:S05]  /*0510*/  @P3 BRA `(.L_x_40) ;  /* 0x0000000000183947 */ /* 0x000fea0003800000 */
[----:B------:R-:W-:-:S14]  /*0520*/  DSETP.NAN.AND P2, PT, R10, R10, PT ;  /* 0x0000000a0a00722a */ /* 0x000fdc0003f48000 */
[----:B------:R-:W-:Y:S01]  /*0530*/  @P2 DADD R28, R10, 2 ;  /* 0x400000000a1c2429 */ /* 0x000fe20000000000 */
[----:B------:R-:W-:Y:S10]  /*0540*/  @P2 BRA `(.L_x_40) ;  /* 0x00000000000c2947 */ /* 0x000ff40003800000 */
[----:B------:R-:W-:-:S14]  /*0550*/  DSETP.NEU.AND P2, PT, |R10|, +INF , PT ;  /* 0x7ff000000a00742a */ /* 0x000fdc0003f4d200 */
[----:B------:R-:W-:Y:S02]  /*0560*/  @!P2 IMAD.MOV.U32 R28, RZ, RZ, 0x0 ;  /* 0x00000000ff1ca424 */ /* 0x000fe400078e00ff */
[----:B------:R-:W-:-:S07]  /*0570*/  @!P2 IMAD.MOV.U32 R29, RZ, RZ, 0x7ff00000 ;  /* 0x7ff00000ff1da424 */ /* 0x000fce00078e00ff */
.L_x_40:
[----:B------:R-:W-:Y:S05]  /*0580*/  BSYNC.RECONVERGENT B1 ;  /* 0x0000000000017941 */ /* 0x000fea0003800200 */
.L_x_39:
[----:B------:R-:W-:Y:S01]  /*0590*/  FSEL R6, R28, RZ, P0 ;  /* 0x000000ff1c067208 */ /* 0x000fe20000000000 */
[----:B------:R-:W-:Y:S01]  /*05a0*/  IMAD.MOV.U32 R31, RZ, RZ, 0x3fd80000 ;  /* 0x3fd80000ff1f7424 */ /* 0x000fe200078e00ff */
[----:B------:R-:W-:Y:S01]  /*05b0*/  FSEL R7, R29, 1.875, P0 ;  /* 0x3ff000001d077808 */ /* 0x000fe20000000000 */
[----:B------:R-:W-:Y:S01]  /*05c0*/  BSSY.RECONVERGENT B1, `(.L_x_41) ;  /* 0x0000013000017945 */ /* 0x000fe20003800200 */
[----:B------:R-:W-:-:S04]  /*05d0*/  MOV R30, 0x0 ;  /* 0x00000000001e7802 */ /* 0x000fc80000000f00 */
[----:B------:R-:W-:-:S06]  /*05e0*/  DADD R44, R44, R6 ;  /* 0x000000002c2c7229 */ /* 0x000fcc0000000006 */
[----:B------:R-:W0:Y:S04]  /*05f0*/  MUFU.RSQ64H R29, R45 ;  /* 0x0000002d001d7308 */ /* 0x000e280000001c00 */
[----:B------:R-:W-:-:S05]  /*0600*/  VIADD R28, R45, 0xfcb00000 ;  /* 0xfcb000002d1c7836 */ /* 0x000fca0000000000 */
[----:B------:R-:W-:Y:S01]  /*0610*/  ISETP.GE.U32.AND P0, PT, R28, 0x7ca00000, PT ;  /* 0x7ca000001c00780c */ /* 0x000fe20003f06070 */
[----:B0-----:R-:W-:-:S08]  /*0620*/  DMUL R6, R28, R28 ;  /* 0x0000001c1c067228 */ /* 0x001fd00000000000 */
[----:B------:R-:W-:-:S08]  /*0630*/  DFMA R6, R44, -R6, 1 ;  /* 0x3ff000002c06742b */ /* 0x000fd00000000806 */
[----:B------:R-:W-:Y:S02]  /*0640*/  DFMA R30, R6, R30, 0.5 ;  /* 0x3fe00000061e742b */ /* 0x000fe4000000001e */
[----:B------:R-:W-:-:S08]  /*0650*/  DMUL R6, R28, R6 ;  /* 0x000000061c067228 */ /* 0x000fd00000000000 */
[----:B------:R-:W-:-:S08]  /*0660*/  DFMA R32, R30, R6, R28 ;  /* 0x000000061e20722b */ /* 0x000fd0000000001c */
[----:B------:R-:W-:Y:S02]  /*0670*/  DMUL R34, R44, R32 ;  /* 0x000000202c227228 */ /* 0x000fe40000000000 */
[----:B------:R-:W-:Y:S02]  /*0680*/  VIADD R31, R33, 0xfff00000 ;  /* 0xfff00000211f7836 */ /* 0x000fe40000000000 */
[----:B------:R-:W-:-:S04]  /*0690*/  IMAD.MOV.U32 R30, RZ, RZ, R32 ;  /* 0x000000ffff1e7224 */ /* 0x000fc800078e0020 */
[----:B------:R-:W-:-:S08]  /*06a0*/  DFMA R36, R34, -R34, R44 ;  /* 0x800000222224722b */ /* 0x000fd0000000002c */
[----:B------:R-:W-:Y:S01]  /*06b0*/  DFMA R46, R36, R30, R34 ;  /* 0x0000001e242e722b */ /* 0x000fe20000000022 */
[----:B------:R-:W-:Y:S10]  /*06c0*/  @!P0 BRA `(.L_x_42) ;  /* 0x0000000000088947 */ /* 0x000ff40003800000 */
[----:B------:R-:W-:-:S07]  /*06d0*/  MOV R6, 0x6f0 ;  /* 0x000006f000067802 */ /* 0x000fce0000000f00 */
[----:B------:R-:W-:Y:S05]  /*06e0*/  CALL.REL.NOINC `($__internal_2_$__cuda_sm20_dsqrt_rn_f64_mediumpath_v1) ;  /* 0x0000001000047944 */ /* 0x000fea0003c00000 */
.L_x_42:
[----:B------:R-:W-:Y:S05]  /*06f0*/  BSYNC.RECONVERGENT B1 ;  /* 0x0000000000017941 */ /* 0x000fea0003800200 */
.L_x_41:
[----:B------:R-:W-:Y:S01]  /*0700*/  DADD R6, -RZ, |R46| ;  /* 0x00000000ff067229 */ /* 0x000fe2000000052e */
[----:B------:R-:W-:Y:S01]  /*0710*/  BSSY.RECONVERGENT B1, `(.L_x_43) ;  /* 0x0000006000017945 */ /* 0x000fe20003800200 */
[----:B------:R-:W-:-:S08]  /*0720*/  IMAD.MOV.U32 R9, RZ, RZ, 0x40080000 ;  /* 0x40080000ff097424 */ /* 0x000fd000078e00ff */
[----:B------:R-:W-:Y:S01]  /*0730*/  IMAD.MOV.U32 R28, RZ, RZ, R6 ;  /* 0x000000ffff1c7224 */ /* 0x000fe200078e0006 */
[----:B------:R-:W-:Y:S01]  /*0740*/  MOV R6, 0x770 ;  /* 0x0000077000067802 */ /* 0x000fe20000000f00 */
[----:B------:R-:W-:-:S07]  /*0750*/  IMAD.MOV.U32 R5, RZ, RZ, R7 ;  /* 0x000000ffff057224 */ /* 0x000fce00078e0007 */
[----:B------:R-:W-:Y:S05]  /*0760*/  CALL.REL.NOINC `($_Z9calcForcePdP8MatPointii$__internal_accurate_pow) ;  /* 0x00000010009c7944 */ /* 0x000fea0003c00000 */
[----:B------:R-:W-:Y:S05]  /*0770*/  BSYNC.RECONVERGENT B1 ;  /* 0x0000000000017941 */ /* 0x000fea0003800200 */
.L_x_43:
[----:B------:R-:W-:Y:S01]  /*0780*/  DADD R6, R46, 3 ;  /* 0x400800002e067429 */ /* 0x000fe20000000000 */
[----:B------:R-:W-:Y:S01]  /*0790*/  ISETP.GE.AND P0, PT, R47, RZ, PT ;  /* 0x000000ff2f00720c */ /* 0x000fe20003f06270 */
[----:B------:R-:W-:Y:S01]  /*07a0*/  DADD R8, -RZ, -R28 ;  /* 0x00000000ff087229 */ /* 0x000fe2000000091c */
[----:B------:R-:W-:Y:S01]  /*07b0*/  BSSY.RECONVERGENT B1, `(.L_x_44) ;  /* 0x0000011000017945 */ /* 0x000fe20003800200 */
[----:B------:R-:W-:Y:S02]  /*07c0*/  DSETP.NEU.AND P3, PT, R44, RZ, PT ;  /* 0x000000ff2c00722a */ /* 0x000fe40003f6d000 */
[----:B------:R-:W-:-:S04]  /*07d0*/  DSETP.NEU.AND P2, PT, R46, 1, PT ;  /* 0x3ff000002e00742a */ /* 0x000fc80003f4d000 */
[----:B------:R-:W-:Y:S02]  /*07e0*/  LOP3.LUT R6, R7, 0x7ff00000, RZ, 0xc0, !PT ;  /* 0x7ff0000007067812 */ /* 0x000fe400078ec0ff */
[----:B------:R-:W-:Y:S02]  /*07f0*/  FSEL R7, R8, R28, !P0 ;  /* 0x0000001c08077208 */ /* 0x000fe40004000000 */
[----:B------:R-:W-:Y:S02]  /*0800*/  ISETP.NE.AND P4, PT, R6, 0x7ff00000, PT ;  /* 0x7ff000000600780c */ /* 0x000fe40003f85270 */
[----:B------:R-:W-:Y:S02]  /*0810*/  FSEL R9, R9, R29, !P0 ;  /* 0x0000001d09097208 */ /* 0x000fe40004000000 */
[----:B------:R-:W-:Y:S02]  /*0820*/  FSEL R6, R7, RZ, P3 ;  /* 0x000000ff07067208 */ /* 0x000fe40001800000 */
[----:B------:R-:W-:-:S07]  /*0830*/  FSEL R7, R47, R9, !P3 ;  /* 0x000000092f077208 */ /* 0x000fce0005800000 */
[----:B------:R-:W-:Y:S05]  /*0840*/  @P4 BRA `(.L_x_45) ;  /* 0x00000000001c4947 */ /* 0x000fea0003800000 */
[----:B------:R-:W-:-:S14]  /*0850*/  DSETP.GE.AND P3, PT, R44, RZ, PT ;  /* 0x000000ff2c00722a */ /* 0x000fdc0003f66000 */
[----:B------:R-:W-:Y:S01]  /*0860*/  @!P3 DADD R6, R46, 3 ;  /* 0x400800002e06b429 */ /* 0x000fe20000000000 */
[----:B------:R-:W-:Y:S10]  /*0870*/  @!P3 BRA `(.L_x_45) ;  /* 0x000000000010b947 */ /* 0x000ff40003800000 */
[----:B------:R-:W-:-:S14]  /*0880*/  DSETP.NEU.AND P3, PT, |R46|, +INF , PT ;  /* 0x7ff000002e00742a */ /* 0x000fdc0003f6d200 */
[----:B------:R-:W-:Y:S02]  /*0890*/  @!P3 IMAD.MOV.U32 R5, RZ, RZ, -0x100000 ;  /* 0xfff00000ff05b424 */ /* 0x000fe400078e00ff */
[----:B------:R-:W-:-:S03]  /*08a0*/  @!P3 IMAD.MOV.U32 R6, RZ, RZ, RZ ;  /* 0x000000ffff06b224 */ /* 0x000fc600078e00ff */
[----:B------:R-:W-:-:S07]  /*08b0*/  @!P3 SEL R7, R5, 0x7ff00000, !P0 ;  /* 0x7ff000000507b807 */ /* 0x000fce0004000000 */
.L_x_45:
[----:B------:R-:W-:Y:S05]  /*08c0*/  BSYNC.RECONVERGENT B1 ;  /* 0x0000000000017941 */ /* 0x000fea0003800200 */
.L_x_44:
[----:B------:R-:W-:Y:S01]  /*08d0*/  FSEL R29, R7, 1.875, P2 ;  /* 0x3ff00000071d7808 */ /* 0x000fe20001000000 */
[----:B------:R-:W-:Y:S01]  /*08e0*/  DMUL R30, R14, R12 ;  /* 0x0000000c0e1e7228 */ /* 0x000fe20000000000 */
[----:B------:R-:W-:Y:S01]  /*08f0*/  FSEL R28, R6, RZ, P2 ;  /* 0x000000ff061c7208 */ /* 0x000fe20001000000 */
[----:B------:R-:W-:Y:S01]  /*0900*/  BSSY.RECONVERGENT B1, `(.L_x_46) ;  /* 0x0000015000017945 */ /* 0x000fe20003800200 */
[----:B------:R-:W0:Y:S01]  /*0910*/  MUFU.RCP64H R7, R29 ;  /* 0x0000001d00077308 */ /* 0x000e220000001800 */
[----:B------:R-:W-:-:S06]  /*0920*/  MOV R6, 0x1 ;  /* 0x0000000100067802 */ /* 0x000fcc0000000f00 */
[----:B------:R-:W-:Y:S01]  /*0930*/  FSETP.GEU.AND P2, PT, |R31|, 6.5827683646048100446e-37, PT ;  /* 0x036000001f00780b */ /* 0x000fe20003f4e200 */
[----:B0-----:R-:W-:-:S08]  /*0940*/  DFMA R8, -R28, R6, 1 ;  /* 0x3ff000001c08742b */ /* 0x001fd00000000106 */
[----:B------:R-:W-:-:S08]  /*0950*/  DFMA R8, R8, R8, R8 ;  /* 0x000000080808722b */ /* 0x000fd00000000008 */
[----:B------:R-:W-:-:S08]  /*0960*/  DFMA R8, R6, R8, R6 ;  /* 0x000000080608722b */ /* 0x000fd00000000006 */
[----:B------:R-:W-:-:S08]  /*0970*/  DFMA R6, -R28, R8, 1 ;  /* 0x3ff000001c06742b */ /* 0x000fd00000000108 */
[----:B------:R-:W-:-:S08]  /*0980*/  DFMA R6, R8, R6, R8 ;  /* 0x000000060806722b */ /* 0x000fd00000000008 */
[----:B------:R-:W-:-:S08]  /*0990*/  DMUL R8, R30, R6 ;  /* 0x000000061e087228 */ /* 0x000fd00000000000 */
[----:B------:R-:W-:-:S08]  /*09a0*/  DFMA R12, -R28, R8, R30 ;  /* 0x000000081c0c722b */ /* 0x000fd0000000011e */
[----:B------:R-:W-:-:S10]  /*09b0*/  DFMA R6, R6, R12, R8 ;  /* 0x0000000c0606722b */ /* 0x000fd40000000008 */
[----:B------:R-:W-:-:S05]  /*09c0*/  FFMA R5, RZ, R29, R7 ;  /* 0x0000001dff057223 */ /* 0x000fca0000000007 */
[----:B------:R-:W-:-:S13]  /*09d0*/  FSETP.GT.AND P0, PT, |R5|, 1.469367938527859385e-39, PT ;  /* 0x001000000500780b */ /* 0x000fda0003f04200 */
[----:B------:R-:W-:Y:S05]  /*09e0*/  @P0 BRA P2, `(.L_x_47) ;  /* 0x0000000000180947 */ /* 0x000fea0001000000 */
[----:B------:R-:W-:Y:S01]  /*09f0*/  IMAD.MOV.U32 R12, RZ, RZ, R30 ;  /* 0x000000ffff0c7224 */ /* 0x000fe200078e001e */
[----:B------:R-:W-:Y:S01]  /*0a00*/  MOV R32, 0xa50 ;  /* 0x00000a5000207802 */ /* 0x000fe20000000f00 */
[----:B------:R-:W-:Y:S02]  /*0a10*/  IMAD.MOV.U32 R13, RZ, RZ, R31 ;  /* 0x000000ffff0d7224 */ /* 0x000fe400078e001f */
[----:B------:R-:W-:Y:S02]  /*0a20*/  IMAD.MOV.U32 R8, RZ, RZ, R28 ;  /* 0x000000ffff087224 */ /* 0x000fe400078e001c */
[----:B------:R-:W-:-:S07]  /*0a30*/  IMAD.MOV.U32 R9, RZ, RZ, R29 ;  /* 0x000000ffff097224 */ /* 0x000fce00078e001d */
[----:B------:R-:W-:Y:S05]  /*0a40*/  CALL.REL.NOINC `($__internal_1_$__cuda_sm20_div_rn_f64_full) ;  /* 0x0000000400b87944 */ /* 0x000fea0003c00000 */
.L_x_47:
[----:B------:R-:W-:Y:S05]  /*0a50*/  BSYNC.RECONVERGENT B1 ;  /* 0x0000000000017941 */ /* 0x000fea0003800200 */
.L_x_46:
[----:B------:R-:W0:Y:S01]  /*0a60*/  MUFU.RCP64H R9, R29 ;  /* 0x0000001d00097308 */ /* 0x000e220000001800 */
[----:B------:R-:W-:Y:S01]  /*0a70*/  IMAD.MOV.U32 R8, RZ, RZ, 0x1 ;  /* 0x00000001ff087424 */ /* 0x000fe200078e00ff */
[----:B------:R-:W-:Y:S01]  /*0a80*/  DMUL R14, R14, R10 ;  /* 0x0000000a0e0e7228 */ /* 0x000fe20000000000 */
[----:B------:R-:W-:Y:S01]  /*0a90*/  BSSY.RECONVERGENT B1, `(.L_x_48) ;  /* 0x0000016000017945 */ /* 0x000fe20003800200 */
[----:B------:R-:W-:-:S08]  /*0aa0*/  DADD R18, R18, R6 ;  /* 0x0000000012127229 */ /* 0x000fd00000000006 */
        /* <DEDUP_REMOVED lines=17> */
[----:B------:R-:W-:Y:S05]  /*0bc0*/  CALL.REL.NOINC `($__internal_1_$__cuda_sm20_div_rn_f64_full) ;  /* 0x0000000400587944 */ /* 0x000fea0003c00000 */
[----:B------:R-:W-:Y:S02]  /*0bd0*/  IMAD.MOV.U32 R8, RZ, RZ, R6 ;  /* 0x000000ffff087224 */ /* 0x000fe400078e0006 */
[----:B------:R-:W-:-:S07]  /*0be0*/  IMAD.MOV.U32 R9, RZ, RZ, R7 ;  /* 0x000000ffff097224 */ /* 0x000fce00078e0007 */
.L_x_49:
[----:B------:R-:W-:Y:S05]  /*0bf0*/  BSYNC.RECONVERGENT B1 ;  /* 0x0000000000017941 */ /* 0x000fea0003800200 */
.L_x_48:
[----:B------:R-:W-:-:S11]  /*0c00*/  DADD R20, R20, R8 ;  /* 0x0000000014147229 */ /* 0x000fd60000000008 */
.L_x_34:
[----:B------:R-:W-:Y:S05]  /*0c10*/  BSYNC.RECONVERGENT B0 ;  /* 0x0000000000007941 */ /* 0x000fea0003800200 */
.L_x_33:
[----:B------:R-:W-:Y:S01]  /*0c20*/  IADD3 R16, P0, PT, R16, 0x28, RZ ;  /* 0x0000002810107810 */ /* 0x000fe20007f1e0ff */
[----:B------:R-:W-:-:S04]  /*0c30*/  VIADD R2, R2, 0x1 ;  /* 0x0000000102027836 */ /* 0x000fc80000000000 */
[----:B------:R-:W-:Y:S01]  /*0c40*/  IMAD.X R17, RZ, RZ, R17, P0 ;  /* 0x000000ffff117224 */ /* 0x000fe200000e0611 */
[----:B------:R-:W-:Y:S07]  /*0c50*/  @P1 BRA `(.L_x_50) ;  /* 0xfffffff400581947 */ /* 0x000fee000383ffff */
[----:B0-----:R-:W0:Y:S01]  /*0c60*/  LDC.64 R6, c[0x0][0x380] ;  /* 0x0000e000ff067b82 */ /* 0x001e220000000a00 */
[----:B------:R-:W-:Y:S01]  /*0c70*/  UMOV UR4, 0xf4deae16 ;  /* 0xf4deae1600047882 */ /* 0x000fe20000000000 */
[----:B------:R-:W-:Y:S01]  /*0c80*/  UMOV UR5, 0x3dd25868 ;  /* 0x3dd2586800057882 */ /* 0x000fe20000000000 */
[C---:B------:R-:W-:Y:S01]  /*0c90*/  IMAD.SHL.U32 R5, R4.reuse, 0x2, RZ ;  /* 0x0000000204057824 */ /* 0x040fe200078e00ff */
[----:B-----5:R-:W-:Y:S01]  /*0ca0*/  DMUL R22, R22, UR4 ;  /* 0x0000000416167c28 */ /* 0x020fe20008000000 */
[----:B------:R-:W-:-:S05]  /*0cb0*/  VIADD R4, R4, 0x1 ;  /* 0x0000000104047836 */ /* 0x000fca0000000000 */
[----:B------:R-:W-:Y:S02]  /*0cc0*/  ISETP.GE.AND P0, PT, R4, R3, PT ;  /* 0x000000030400720c */ /* 0x000fe40003f06270 */
[-C--:B------:R-:W-:Y:S02]  /*0cd0*/  DMUL R18, R18, R22.reuse ;  /* 0x0000001612127228 */ /* 0x080fe40000000000 */
[----:B------:R-:W-:Y:S01]  /*0ce0*/  DMUL R20, R20, R22 ;  /* 0x0000001614147228 */ /* 0x000fe20000000000 */
[----:B0-----:R-:W-:-:S05]  /*0cf0*/  IMAD.WIDE R6, R5, 0x8, R6 ;  /* 0x0000000805067825 */ /* 0x001fca00078e0206 */
[----:B------:R0:W-:Y:S04]  /*0d00*/  STG.E.64 desc[UR6][R6.64], R18 ;  /* 0x0000001206007986 */ /* 0x0001e8000c101b06 */
[----:B------:R0:W-:Y:S01]  /*0d10*/  STG.E.64 desc[UR6][R6.64+0x8], R20 ;  /* 0x0000081406007986 */ /* 0x0001e2000c101b06 */
[----:B------:R-:W-:Y:S05]  /*0d20*/  @!P0 BRA `(.L_x_51) ;  /* 0xfffffff000ec8947 */ /* 0x000fea000383ffff */
[----:B------:R-:W-:Y:S05]  /*0d30*/  EXIT ;  /* 0x000000000000794d */ /* 0x000fea0003800000 */
.L_x_32:
[----:B------:R-:W-:Y:S01]  /*0d40*/  VIADDMNMX R5, R4, 0x1, R3, !PT ;  /* 0x0000000104057846 */ /* 0x000fe20007800103 */
[----:B------:R-:W-:Y:S01]  /*0d50*/  BSSY.RECONVERGENT B0, `(.L_x_52) ;  /* 0x000001c000007945 */ /* 0x000fe20003800200 */
[----:B------:R-:W-:-:S03]  /*0d60*/  MOV R19, R4 ;  /* 0x0000000400137202 */ /* 0x000fc60000000f00 */
[----:B------:R-:W-:Y:S02]  /*0d70*/  IMAD.IADD R0, R5, 0x1, -R4 ;  /* 0x0000000105007824 */ /* 0x000fe400078e0a04 */
[----:B------:R-:W-:-:S03]  /*0d80*/  IMAD.IADD R2, R4, 0x1, -R5 ;  /* 0x0000000104027824 */ /* 0x000fc600078e0a05 */
[----:B------:R-:W-:Y:S02]  /*0d90*/  LOP3.LUT P0, R0, R0, 0x3, RZ, 0xc0, !PT ;  /* 0x0000000300007812 */ /* 0x000fe4000780c0ff */
[----:B------:R-:W-:-:S11]  /*0da0*/  ISETP.GT.U32.AND P1, PT, R2, -0x4, PT ;  /* 0xfffffffc0200780c */ /* 0x000fd60003f24070 */
[----:B------:R-:W-:Y:S05]  /*0db0*/  @!P0 BRA `(.L_x_53) ;  /* 0x0000000000548947 */ /* 0x000fea0003800000 */
[----:B------:R-:W0:Y:S01]  /*0dc0*/  LDC.64 R10, c[0x0][0x388] ;  /* 0x0000e200ff0a7b82 */ /* 0x000e220000000a00 */
[----:B------:R-:W-:Y:S02]  /*0dd0*/  IMAD.MOV R0, RZ, RZ, -R0 ;  /* 0x000000ffff007224 */ /* 0x000fe400078e0a00 */
[----:B------:R-:W-:Y:S02]  /*0de0*/  IMAD.SHL.U32 R15, R4, 0x2, RZ ;  /* 0x00000002040f7824 */ /* 0x000fe400078e00ff */
[----:B------:R-:W-:-:S03]  /*0df0*/  IMAD.MOV.U32 R19, RZ, RZ, R4 ;  /* 0x000000ffff137224 */ /* 0x000fc600078e0004 */
[----:B------:R-:W1:Y:S01]  /*0e00*/  LDC.64 R12, c[0x0][0x380] ;  /* 0x0000e000ff0c7b82 */ /* 0x000e620000000a00 */
[----:B0-----:R-:W-:-:S05]  /*0e10*/  IADD3 R10, P0, PT, R10, 0x20, RZ ;  /* 0x000000200a0a7810 */ /* 0x001fca0007f1e0ff */
[----:B------:R-:W-:-:S08]  /*0e20*/  IMAD.X R11, RZ, RZ, R11, P0 ;  /* 0x000000ffff0b7224 */ /* 0x000fd000000e060b */
.L_x_54:
[----:B------:R-:W-:-:S06]  /*0e30*/  IMAD.WIDE R4, R19, 0x28, R10 ;  /* 0x0000002813047825 */ /* 0x000fcc00078e020a */
[----:B------:R-:W2:Y:S01]  /*0e40*/  LDG.E.64 R4, desc[UR6][R4.64] ;  /* 0x0000000604047981 */ /* 0x000ea2000c1e1b00 */
[----:B------:R-:W-:Y:S01]  /*0e50*/  UMOV UR4, 0xf4deae16 ;  /* 0xf4deae1600047882 */ /* 0x000fe20000000000 */
[----:B------:R-:W-:Y:S01]  /*0e60*/  UMOV UR5, 0x3dd25868 ;  /* 0x3dd2586800057882 */ /* 0x000fe20000000000 */
[----:B01----:R-:W-:-:S04]  /*0e70*/  IMAD.WIDE R8, R15, 0x8, R12 ;  /* 0x000000080f087825 */ /* 0x003fc800078e020c */
[----:B------:R-:W-:Y:S02]  /*0e80*/  VIADD R0, R0, 0x1 ;  /* 0x0000000100007836 */ /* 0x000fe40000000000 */
[----:B------:R-:W-:Y:S02]  /*0e90*/  VIADD R15, R15, 0x2 ;  /* 0x000000020f0f7836 */ /* 0x000fe40000000000 */
[----:B------:R-:W-:Y:S01]  /*0ea0*/  VIADD R19, R19, 0x1 ;  /* 0x0000000113137836 */ /* 0x000fe20000000000 */
[----:B------:R-:W-:Y:S01]  /*0eb0*/  ISETP.NE.AND P0, PT, R0, RZ, PT ;  /* 0x000000ff0000720c */ /* 0x000fe20003f05270 */
[----:B--2---:R-:W-:-:S08]  /*0ec0*/  DMUL R6, R4, UR4 ;  /* 0x0000000404067c28 */ /* 0x004fd00008000000 */
[----:B------:R-:W-:-:S07]  /*0ed0*/  DMUL R6, RZ, R6 ;  /* 0x00000006ff067228 */ /* 0x000fce0000000000 */
[----:B------:R0:W-:Y:S04]  /*0ee0*/  STG.E.64 desc[UR6][R8.64], R6 ;  /* 0x0000000608007986 */ /* 0x0001e8000c101b06 */
[----:B------:R0:W-:Y:S01]  /*0ef0*/  STG.E.64 desc[UR6][R8.64+0x8], R6 ;  /* 0x0000080608007986 */ /* 0x0001e2000c101b06 */
[----:B------:R-:W-:Y:S05]  /*0f00*/  @P0 BRA `(.L_x_54) ;  /* 0xfffffffc00c80947 */ /* 0x000fea000383ffff */
.L_x_53:
[----:B------:R-:W-:Y:S05]  /*0f10*/  BSYNC.RECONVERGENT B0 ;  /* 0x0000000000007941 */ /* 0x000fea0003800200 */
.L_x_52:
[----:B------:R-:W-:Y:S05]  /*0f20*/  @P1 EXIT ;  /* 0x000000000000194d */ /* 0x000fea0003800000 */
[----:B------:R-:W1:Y:S01]  /*0f30*/  LDC.64 R16, c[0x0][0x380] ;  /* 0x0000e000ff107b82 */ /* 0x000e620000000a00 */
[----:B------:R-:W-:-:S07]  /*0f40*/  IMAD.SHL.U32 R21, R19, 0x2, RZ ;  /* 0x0000000213157824 */ /* 0x000fce00078e00ff */
[----:B------:R-:W2:Y:S02]  /*0f50*/  LDC.64 R14, c[0x0][0x388] ;  /* 0x0000e200ff0e7b82 */ /* 0x000ea40000000a00 */
.L_x_55:
[----:B--2---:R-:W-:-:S05]  /*0f60*/  IMAD.WIDE R4, R19, 0x28, R14 ;  /* 0x0000002813047825 */ /* 0x004fca00078e020e */
[----:B0--3--:R-:W2:Y:S01]  /*0f70*/  LDG.E.64 R6, desc[UR6][R4.64+0x20] ;  /* 0x0000200604067981 */ /* 0x009ea2000c1e1b00 */
[----:B------:R-:W-:Y:S01]  /*0f80*/  UMOV UR4, 0xf4deae16 ;  /* 0xf4deae1600047882 */ /* 0x000fe20000000000 */
[----:B------:R-:W-:Y:S01]  /*0f90*/  UMOV UR5, 0x3dd25868 ;  /* 0x3dd2586800057882 */ /* 0x000fe20000000000 */
[----:B-1----:R-:W-:Y:S01]  /*0fa0*/  IMAD.WIDE R8, R21, 0x8, R16 ;  /* 0x0000000815087825 */ /* 0x002fe200078e0210 */
[----:B--2---:R-:W-:-:S08]  /*0fb0*/  DMUL R6, R6, UR4 ;  /* 0x0000000406067c28 */ /* 0x004fd00008000000 */
[----:B------:R-:W-:-:S07]  /*0fc0*/  DMUL R6, RZ, R6 ;  /* 0x00000006ff067228 */ /* 0x000fce0000000000 */
[----:B------:R-:W-:Y:S04]  /*0fd0*/  STG.E.64 desc[UR6][R8.64], R6 ;  /* 0x0000000608007986 */ /* 0x000fe8000c101b06 */
[----:B------:R0:W-:Y:S04]  /*0fe0*/  STG.E.64 desc[UR6][R8.64+0x8], R6 ;  /* 0x0000080608007986 */ /* 0x0001e8000c101b06 */
[----:B------:R-:W2:Y:S02]  /*0ff0*/  LDG.E.64 R10, desc[UR6][R4.64+0x48] ;  /* 0x00004806040a7981 */ /* 0x000ea4000c1e1b00 */
[----:B--2---:R-:W-:-:S08]  /*1000*/  DMUL R10, R10, UR4 ;  /* 0x000000040a0a7c28 */ /* 0x004fd00008000000 */
[----:B------:R-:W-:-:S07]  /*1010*/  DMUL R10, RZ, R10 ;  /* 0x0000000aff0a7228 */ /* 0x000fce0000000000 */
[----:B------:R3:W-:Y:S04]  /*1020*/  STG.E.64 desc[UR6][R8.64+0x10], R10 ;  /* 0x0000100a08007986 */ /* 0x0007e8000c101b06 */
[----:B------:R3:W-:Y:S04]  /*1030*/  STG.E.64 desc[UR6][R8.64+0x18], R10 ;  /* 0x0000180a08007986 */ /* 0x0007e8000c101b06 */
[----:B------:R-:W2:Y:S02]  /*1040*/  LDG.E.64 R12, desc[UR6][R4.64+0x70] ;  /* 0x00007006040c7981 */ /* 0x000ea4000c1e1b00 */
[----:B--2---:R-:W-:-:S08]  /*1050*/  DMUL R12, R12, UR4 ;  /* 0x000000040c0c7c28 */ /* 0x004fd00008000000 */
[----:B------:R-:W-:-:S07]  /*1060*/  DMUL R12, RZ, R12 ;  /* 0x0000000cff0c7228 */ /* 0x000fce0000000000 */
[----:B------:R3:W-:Y:S04]  /*1070*/  STG.E.64 desc[UR6][R8.64+0x20], R12 ;  /* 0x0000200c08007986 */ /* 0x0007e8000c101b06 */
[----:B------:R3:W-:Y:S04]  /*1080*/  STG.E.64 desc[UR6][R8.64+0x28], R12 ;  /* 0x0000280c08007986 */ /* 0x0007e8000c101b06 */
[----:B0-----:R-:W2:Y:S01]  /*1090*/  LDG.E.64 R6, desc[UR6][R4.64+0x98] ;  /* 0x0000980604067981 */ /* 0x001ea2000c1e1b00 */
[----:B------:R-:W-:Y:S01]  /*10a0*/  IADD3 R19, PT, PT, R19, 0x4, RZ ;  /* 0x0000000413137810 */ /* 0x000fe20007ffe0ff */
[----:B------:R-:W-:-:S03]  /*10b0*/  VIADD R21, R21, 0x8 ;  /* 0x0000000815157836 */ /* 0x000fc60000000000 */
[----:B------:R-:W-:Y:S01]  /*10c0*/  ISETP.GE.AND P0, PT, R19, R3, PT ;  /* 0x000000031300720c */ /* 0x000fe20003f06270 */
[----:B--2---:R-:W-:-:S08]  /*10d0*/  DMUL R6, R6, UR4 ;  /* 0x0000000406067c28 */ /* 0x004fd00008000000 */
[----:B------:R-:W-:-:S07]  /*10e0*/  DMUL R6, RZ, R6 ;  /* 0x00000006ff067228 */ /* 0x000fce0000000000 */
[----:B------:R3:W-:Y:S04]  /*10f0*/  STG.E.64 desc[UR6][R8.64+0x30], R6 ;  /* 0x0000300608007986 */ /* 0x0007e8000c101b06 */
[----:B------:R3:W-:Y:S01]  /*1100*/  STG.E.64 desc[UR6][R8.64+0x38], R6 ;  /* 0x0000380608007986 */ /* 0x0007e2000c101b06 */
[----:B------:R-:W-:Y:S05]  /*1110*/  @!P0 BRA `(.L_x_55) ;  /* 0xfffffffc00908947 */ /* 0x000fea000383ffff */
[----:B------:R-:W-:Y:S05]  /*1120*/  EXIT ;  /* 0x000000000000794d */ /* 0x000fea0003800000 */
        .weak           $__internal_1_$__cuda_sm20_div_rn_f64_full
        .type           $__internal_1_$__cuda_sm20_div_rn_f64_full,@function
        .size           $__internal_1_$__cuda_sm20_div_rn_f64_full,($__internal_2_$__cuda_sm20_dsqrt_rn_f64_mediumpath_v1 - $__internal_1_$__cuda_sm20_div_rn_f64_full)
$__internal_1_$__cuda_sm20_div_rn_f64_full:
[C---:B------:R-:W-:Y:S01]  /*1130*/  FSETP.GEU.AND P0, PT, |R9|.reuse, 1.469367938527859385e-39, PT ;  /* 0x001000000900780b */ /* 0x040fe20003f0e200 */
[----:B------:R-:W-:Y:S01]  /*1140*/  IMAD.MOV.U32 R34, RZ, RZ, 0x1 ;  /* 0x00000001ff227424 */ /* 0x000fe200078e00ff */
[----:B------:R-:W-:Y:S01]  /*1150*/  LOP3.LUT R6, R9, 0x800fffff, RZ, 0xc0, !PT ;  /* 0x800fffff09067812 */ /* 0x000fe200078ec0ff */
[----:B------:R-:W-:Y:S01]  /*1160*/  IMAD.MOV.U32 R33, RZ, RZ, 0x1ca00000 ;  /* 0x1ca00000ff217424 */ /* 0x000fe200078e00ff */
[C---:B------:R-:W-:Y:S01]  /*1170*/  FSETP.GEU.AND P3, PT, |R13|.reuse, 1.469367938527859385e-39, PT ;  /* 0x001000000d00780b */ /* 0x040fe20003f6e200 */
[----:B------:R-:W-:Y:S01]  /*1180*/  BSSY.RECONVERGENT B2, `(.L_x_56) ;  /* 0x0000053000027945 */ /* 0x000fe20003800200 */
[----:B------:R-:W-:Y:S01]  /*1190*/  LOP3.LUT R7, R6, 0x3ff00000, RZ, 0xfc, !PT ;  /* 0x3ff0000006077812 */ /* 0x000fe200078efcff */
[----:B------:R-:W-:Y:S01]  /*11a0*/  IMAD.MOV.U32 R6, RZ, RZ, R8 ;  /* 0x000000ffff067224 */ /* 0x000fe200078e0008 */
[----:B------:R-:W-:Y:S02]  /*11b0*/  LOP3.LUT R5, R13, 0x7ff00000, RZ, 0xc0, !PT ;  /* 0x7ff000000d057812 */ /* 0x000fe400078ec0ff */
[----:B------:R-:W-:-:S03]  /*11c0*/  LOP3.LUT R36, R9, 0x7ff00000, RZ, 0xc0, !PT ;  /* 0x7ff0000009247812 */ /* 0x000fc600078ec0ff */
[----:B------:R-:W-:Y:S01]  /*11d0*/  @!P0 DMUL R6, R8, 8.98846567431157953865e+307 ;  /* 0x7fe0000008068828 */ /* 0x000fe20000000000 */
[----:B------:R-:W-:-:S03]  /*11e0*/  ISETP.GE.U32.AND P2, PT, R5, R36, PT ;  /* 0x000000240500720c */ /* 0x000fc60003f46070 */
[----:B------:R-:W-:Y:S02]  /*11f0*/  @!P3 LOP3.LUT R38, R9, 0x7ff00000, RZ, 0xc0, !PT ;  /* 0x7ff000000926b812 */ /* 0x000fe400078ec0ff */
[----:B------:R-:W0:Y:S02]  /*1200*/  MUFU.RCP64H R35, R7 ;  /* 0x0000000700237308 */ /* 0x000e240000001800 */
[----:B------:R-:W-:Y:S01]  /*1210*/  @!P3 ISETP.GE.U32.AND P4, PT, R5, R38, PT ;  /* 0x000000260500b20c */ /* 0x000fe20003f86070 */
[----:B------:R-:W-:-:S03]  /*1220*/  @!P3 IMAD.MOV.U32 R38, RZ, RZ, RZ ;  /* 0x000000ffff26b224 */ /* 0x000fc600078e00ff */
[----:B------:R-:W-:-:S04]  /*1230*/  @!P3 SEL R37, R33, 0x63400000, !P4 ;  /* 0x634000002125b807 */ /* 0x000fc80006000000 */
[----:B------:R-:W-:-:S04]  /*1240*/  @!P3 LOP3.LUT R37, R37, 0x80000000, R13, 0xf8, !PT ;  /* 0x800000002525b812 */ /* 0x000fc800078ef80d */
[----:B------:R-:W-:Y:S01]  /*1250*/  @!P3 LOP3.LUT R39, R37, 0x100000, RZ, 0xfc, !PT ;  /* 0x001000002527b812 */ /* 0x000fe200078efcff */
[----:B0-----:R-:W-:-:S08]  /*1260*/  DFMA R30, R34, -R6, 1 ;  /* 0x3ff00000221e742b */ /* 0x001fd00000000806 */
[----:B------:R-:W-:-:S08]  /*1270*/  DFMA R30, R30, R30, R30 ;  /* 0x0000001e1e1e722b */ /* 0x000fd0000000001e */
[----:B------:R-:W-:Y:S01]  /*1280*/  DFMA R34, R34, R30, R34 ;  /* 0x0000001e2222722b */ /* 0x000fe20000000022 */
[----:B------:R-:W-:Y:S01]  /*1290*/  SEL R31, R33, 0x63400000, !P2 ;  /* 0x63400000211f7807 */ /* 0x000fe20005000000 */
[----:B------:R-:W-:-:S03]  /*12a0*/  IMAD.MOV.U32 R30, RZ, RZ, R12 ;  /* 0x000000ffff1e7224 */ /* 0x000fc600078e000c */
[----:B------:R-:W-:-:S03]  /*12b0*/  LOP3.LUT R31, R31, 0x800fffff, R13, 0xf8, !PT ;  /* 0x800fffff1f1f7812 */ /* 0x000fc600078ef80d */
[----:B------:R-:W-:-:S03]  /*12c0*/  DFMA R40, R34, -R6, 1 ;  /* 0x3ff000002228742b */ /* 0x000fc60000000806 */
[----:B------:R-:W-:-:S05]  /*12d0*/  @!P3 DFMA R30, R30, 2, -R38 ;  /* 0x400000001e1eb82b */ /* 0x000fca0000000826 */
[----:B------:R-:W-:-:S08]  /*12e0*/  DFMA R34, R34, R40, R34 ;  /* 0x000000282222722b */ /* 0x000fd00000000022 */
[----:B------:R-:W-:-:S08]  /*12f0*/  DMUL R38, R34, R30 ;  /* 0x0000001e22267228 */ /* 0x000fd00000000000 */
[----:B------:R-:W-:-:S08]  /*1300*/  DFMA R40, R38, -R6, R30 ;  /* 0x800000062628722b */ /* 0x000fd0000000001e */
[----:B------:R-:W-:Y:S01]  /*1310*/  DFMA R34, R34, R40, R38 ;  /* 0x000000282222722b */ /* 0x000fe20000000026 */
[----:B------:R-:W-:Y:S01]  /*1320*/  IMAD.MOV.U32 R39, RZ, RZ, R5 ;  /* 0x000000ffff277224 */ /* 0x000fe200078e0005 */
[----:B------:R-:W-:Y:S01]  /*1330*/  @!P3 LOP3.LUT R39, R31, 0x7ff00000, RZ, 0xc0, !PT ;  /* 0x7ff000001f27b812 */ /* 0x000fe200078ec0ff */
[----:B------:R-:W-:Y:S01]  /*1340*/  IMAD.MOV.U32 R38, RZ, RZ, R36 ;  /* 0x000000ffff267224 */ /* 0x000fe200078e0024 */
[----:B------:R-:W-:Y:S02]  /*1350*/  @!P0 LOP3.LUT R38, R7, 0x7ff00000, RZ, 0xc0, !PT ;  /* 0x7ff0000007268812 */ /* 0x000fe400078ec0ff */
[----:B------:R-:W-:-:S04]  /*1360*/  IADD3 R36, PT, PT, R39, -0x1, RZ ;  /* 0xffffffff27247810 */ /* 0x000fc80007ffe0ff */
[----:B------:R-:W-:Y:S01]  /*1370*/  ISETP.GT.U32.AND P0, PT, R36, 0x7feffffe, PT ;  /* 0x7feffffe2400780c */ /* 0x000fe20003f04070 */
[----:B------:R-:W-:-:S05]  /*1380*/  VIADD R36, R38, 0xffffffff ;  /* 0xffffffff26247836 */ /* 0x000fca0000000000 */
[----:B------:R-:W-:-:S13]  /*1390*/  ISETP.GT.U32.OR P0, PT, R36, 0x7feffffe, P0 ;  /* 0x7feffffe2400780c */ /* 0x000fda0000704470 */
[----:B------:R-:W-:Y:S05]  /*13a0*/  @P0 BRA `(.L_x_57) ;  /* 0x00000000006c0947 */ /* 0x000fea0003800000 */
[----:B------:R-:W-:-:S04]  /*13b0*/  LOP3.LUT R36, R9, 0x7ff00000, RZ, 0xc0, !PT ;  /* 0x7ff0000009247812 */ /* 0x000fc800078ec0ff */
[CC--:B------:R-:W-:Y:S02]  /*13c0*/  VIADDMNMX R12, R5.reuse, -R36.reuse, 0xb9600000, !PT ;  /* 0xb9600000050c7446 */ /* 0x0c0fe40007800924 */
[----:B------:R-:W-:Y:S02]  /*13d0*/  ISETP.GE.U32.AND P0, PT, R5, R36, PT ;  /* 0x000000240500720c */ /* 0x000fe40003f06070 */
[----:B------:R-:W-:Y:S02]  /*13e0*/  VIMNMX R12, PT, PT, R12, 0x46a00000, PT ;  /* 0x46a000000c0c7848 */ /* 0x000fe40003fe0100 */
[----:B------:R-:W-:-:S05]  /*13f0*/  SEL R5, R33, 0x63400000, !P0 ;  /* 0x6340000021057807 */ /* 0x000fca0004000000 */
[----:B------:R-:W-:Y:S02]  /*1400*/  IMAD.IADD R5, R12, 0x1, -R5 ;  /* 0x000000010c057824 */ /* 0x000fe400078e0a05 */
[----:B------:R-:W-:Y:S02]  /*1410*/  IMAD.MOV.U32 R12, RZ, RZ, RZ ;  /* 0x000000ffff0c7224 */ /* 0x000fe400078e00ff */
[----:B------:R-:W-:-:S06]  /*1420*/  VIADD R13, R5, 0x7fe00000 ;  /* 0x7fe00000050d7836 */ /* 0x000fcc0000000000 */
        /* <DEDUP_REMOVED lines=10> */
[----:B------:R-:W-:Y:S01]  /*14d0*/  DMUL.RP R12, R34, R12 ;  /* 0x0000000c220c7228 */ /* 0x000fe20000008000 */
[----:B------:R-:W-:Y:S01]  /*14e0*/  IMAD.MOV.U32 R6, RZ, RZ, RZ ;  /* 0x000000ffff067224 */ /* 0x000fe200078e00ff */
[----:B------:R-:W-:-:S05]  /*14f0*/  IADD3 R5, PT, PT, -R5, -0x43300000, RZ ;  /* 0xbcd0000005057810 */ /* 0x000fca0007ffe1ff */
[----:B------:R-:W-:-:S03]  /*1500*/  DFMA R6, R36, -R6, R34 ;  /* 0x800000062406722b */ /* 0x000fc60000000022 */
[----:B------:R-:W-:-:S07]  /*1510*/  LOP3.LUT R9, R13, R9, RZ, 0x3c, !PT ;  /* 0x000000090d097212 */ /* 0x000fce00078e3cff */
[----:B------:R-:W-:-:S04]  /*1520*/  FSETP.NEU.AND P0, PT, |R7|, R5, PT ;  /* 0x000000050700720b */ /* 0x000fc80003f0d200 */
[----:B------:R-:W-:Y:S02]  /*1530*/  FSEL R36, R12, R36, !P0 ;  /* 0x000000240c247208 */ /* 0x000fe40004000000 */
[----:B------:R-:W-:Y:S01]  /*1540*/  FSEL R37, R9, R37, !P0 ;  /* 0x0000002509257208 */ /* 0x000fe20004000000 */
[----:B------:R-:W-:Y:S06]  /*1550*/  BRA `(.L_x_58) ;  /* 0x0000000000547947 */ /* 0x000fec0003800000 */
.L_x_57:
        /* <DEDUP_REMOVED lines=13> */
[----:B------:R-:W-:Y:S02]  /*1630*/  @P0 IMAD.MOV.U32 R36, RZ, RZ, RZ ;  /* 0x000000ffff240224 */ /* 0x000fe400078e00ff */
[----:B------:R-:W-:Y:S01]  /*1640*/  @P0 IMAD.MOV.U32 R37, RZ, RZ, R5 ;  /* 0x000000ffff250224 */ /* 0x000fe200078e0005 */
[----:B------:R-:W-:Y:S06]  /*1650*/  BRA `(.L_x_58) ;  /* 0x0000000000147947 */ /* 0x000fec0003800000 */
.L_x_60:
[----:B------:R-:W-:Y:S01]  /*1660*/  LOP3.LUT R37, R9, 0x80000, RZ, 0xfc, !PT ;  /* 0x0008000009257812 */ /* 0x000fe200078efcff */
[----:B------:R-:W-:Y:S01]  /*1670*/  IMAD.MOV.U32 R36, RZ, RZ, R8 ;  /* 0x000000ffff247224 */ /* 0x000fe200078e0008 */
[----:B------:R-:W-:Y:S06]  /*1680*/  BRA `(.L_x_58) ;  /* 0x0000000000087947 */ /* 0x000fec0003800000 */
.L_x_59:
[----:B------:R-:W-:Y:S01]  /*1690*/  LOP3.LUT R37, R13, 0x80000, RZ, 0xfc, !PT ;  /* 0x000800000d257812 */ /* 0x000fe200078efcff */
[----:B------:R-:W-:-:S07]  /*16a0*/  IMAD.MOV.U32 R36, RZ, RZ, R12 ;  /* 0x000000ffff247224 */ /* 0x000fce00078e000c */
.L_x_58:
[----:B------:R-:W-:Y:S05]  /*16b0*/  BSYNC.RECONVERGENT B2 ;  /* 0x0000000000027941 */ /* 0x000fea0003800200 */
.L_x_56:
[----:B------:R-:W-:Y:S02]  /*16c0*/  IMAD.MOV.U32 R33, RZ, RZ, 0x0 ;  /* 0x00000000ff217424 */ /* 0x000fe400078e00ff */
[----:B------:R-:W-:Y:S02]  /*16d0*/  IMAD.MOV.U32 R6, RZ, RZ, R36 ;  /* 0x000000ffff067224 */ /* 0x000fe400078e0024 */
[----:B------:R-:W-:Y:S01]  /*16e0*/  IMAD.MOV.U32 R7, RZ, RZ, R37 ;  /* 0x000000ffff077224 */ /* 0x000fe200078e0025 */
[----:B------:R-:W-:Y:S06]  /*16f0*/  RET.REL.NODEC R32 `(_Z9calcForcePdP8MatPointii) ;  /* 0xffffffe820407950 */ /* 0x000fec0003c3ffff */
        .weak           $__internal_2_$__cuda_sm20_dsqrt_rn_f64_mediumpath_v1
        .type           $__internal_2_$__cuda_sm20_dsqrt_rn_f64_mediumpath_v1,@function
        .size           $__internal_2_$__cuda_sm20_dsqrt_rn_f64_mediumpath_v1,($_Z9calcForcePdP8MatPointii$__internal_accurate_pow - $__internal_2_$__cuda_sm20_dsqrt_rn_f64_mediumpath_v1)
$__internal_2_$__cuda_sm20_dsqrt_rn_f64_mediumpath_v1:
[----:B------:R-:W-:Y:S01]  /*1700*/  ISETP.GE.U32.AND P0, PT, R28, -0x3400000, PT ;  /* 0xfcc000001c00780c */ /* 0x000fe20003f06070 */
[----:B------:R-:W-:Y:S01]  /*1710*/  BSSY.RECONVERGENT B2, `(.L_x_61) ;  /* 0x0000028000027945 */ /* 0x000fe20003800200 */
[----:B------:R-:W-:Y:S01]  /*1720*/  MOV R33, R31 ;  /* 0x0000001f00217202 */ /* 0x000fe20000000f00 */
[----:B------:R-:W-:Y:S02]  /*1730*/  IMAD.MOV.U32 R28, RZ, RZ, R36 ;  /* 0x000000ffff1c7224 */ /* 0x000fe400078e0024 */
[----:B------:R-:W-:Y:S02]  /*1740*/  IMAD.MOV.U32 R29, RZ, RZ, R37 ;  /* 0x000000ffff1d7224 */ /* 0x000fe400078e0025 */
[----:B------:R-:W-:Y:S02]  /*1750*/  IMAD.MOV.U32 R30, RZ, RZ, R44 ;  /* 0x000000ffff1e7224 */ /* 0x000fe400078e002c */
[----:B------:R-:W-:-:S04]  /*1760*/  IMAD.MOV.U32 R31, RZ, RZ, R45 ;  /* 0x000000ffff1f7224 */ /* 0x000fc800078e002d */
[----:B------:R-:W-:Y:S05]  /*1770*/  @!P0 BRA `(.L_x_62) ;  /* 0x0000000000208947 */ /* 0x000fea0003800000 */
[----:B------:R-:W-:-:S10]  /*1780*/  DFMA.RM R28, R28, R32, R34 ;  /* 0x000000201c1c722b */ /* 0x000fd40000004022 */
[----:B------:R-:W-:-:S05]  /*1790*/  IADD3 R32, P0, PT, R28, 0x1, RZ ;  /* 0x000000011c207810 */ /* 0x000fca0007f1e0ff */
[----:B------:R-:W-:-:S06]  /*17a0*/  IMAD.X R33, RZ, RZ, R29, P0 ;  /* 0x000000ffff217224 */ /* 0x000fcc00000e061d */
[----:B------:R-:W-:-:S08]  /*17b0*/  DFMA.RP R30, -R28, R32, R30 ;  /* 0x000000201c1e722b */ /* 0x000fd0000000811e */
[----:B------:R-:W-:-:S06]  /*17c0*/  DSETP.GT.AND P0, PT, R30, RZ, PT ;  /* 0x000000ff1e00722a */ /* 0x000fcc0003f04000 */
[----:B------:R-:W-:Y:S02]  /*17d0*/  FSEL R28, R32, R28, P0 ;  /* 0x0000001c201c7208 */ /* 0x000fe40000000000 */
[----:B------:R-:W-:Y:S01]  /*17e0*/  FSEL R29, R33, R29, P0 ;  /* 0x0000001d211d7208 */ /* 0x000fe20000000000 */
[----:B------:R-:W-:Y:S06]  /*17f0*/  BRA `(.L_x_63) ;  /* 0x0000000000647947 */ /* 0x000fec0003800000 */
.L_x_62:
[----:B------:R-:W-:-:S14]  /*1800*/  DSETP.NE.AND P0, PT, R30, RZ, PT ;  /* 0x000000ff1e00722a */ /* 0x000fdc0003f05000 */
[----:B------:R-:W-:Y:S05]  /*1810*/  @!P0 BRA `(.L_x_64) ;  /* 0x0000000000588947 */ /* 0x000fea0003800000 */
[----:B------:R-:W-:-:S13]  /*1820*/  ISETP.GE.AND P0, PT, R31, RZ, PT ;  /* 0x000000ff1f00720c */ /* 0x000fda0003f06270 */
[----:B------:R-:W-:Y:S02]  /*1830*/  @!P0 IMAD.MOV.U32 R28, RZ, RZ, 0x0 ;  /* 0x00000000ff1c8424 */ /* 0x000fe400078e00ff */
[----:B------:R-:W-:Y:S01]  /*1840*/  @!P0 IMAD.MOV.U32 R29, RZ, RZ, -0x80000 ;  /* 0xfff80000ff1d8424 */ /* 0x000fe200078e00ff */
[----:B------:R-:W-:Y:S06]  /*1850*/  @!P0 BRA `(.L_x_63) ;  /* 0x00000000004c8947 */ /* 0x000fec0003800000 */
[----:B------:R-:W-:-:S13]  /*1860*/  ISETP.GT.AND P0, PT, R31, 0x7fefffff, PT ;  /* 0x7fefffff1f00780c */ /* 0x000fda0003f04270 */
[----:B------:R-:W-:Y:S05]  /*1870*/  @P0 BRA `(.L_x_64) ;  /* 0x0000000000400947 */ /* 0x000fea0003800000 */
[----:B------:R-:W-:Y:S01]  /*1880*/  DMUL R28, R30, 8.11296384146066816958e+31 ;  /* 0x469000001e1c7828 */ /* 0x000fe20000000000 */
[----:B------:R-:W-:Y:S01]  /*1890*/  MOV R34, 0x0 ;  /* 0x0000000000227802 */ /* 0x000fe20000000f00 */
[----:B------:R-:W-:Y:S02]  /*18a0*/  IMAD.MOV.U32 R30, RZ, RZ, RZ ;  /* 0x000000ffff1e7224 */ /* 0x000fe400078e00ff */
[----:B------:R-:W-:Y:S02]  /*18b0*/  IMAD.MOV.U32 R35, RZ, RZ, 0x3fd80000 ;  /* 0x3fd80000ff237424 */ /* 0x000fe400078e00ff */
[----:B------:R-:W0:Y:S02]  /*18c0*/  MUFU.RSQ64H R31, R29 ;  /* 0x0000001d001f7308 */ /* 0x000e240000001c00 */
[----:B0-----:R-:W-:-:S08]  /*18d0*/  DMUL R32, R30, R30 ;  /* 0x0000001e1e207228 */ /* 0x001fd00000000000 */
[----:B------:R-:W-:-:S08]  /*18e0*/  DFMA R32, R28, -R32, 1 ;  /* 0x3ff000001c20742b */ /* 0x000fd00000000820 */
[----:B------:R-:W-:Y:S02]  /*18f0*/  DFMA R34, R32, R34, 0.5 ;  /* 0x3fe000002022742b */ /* 0x000fe40000000022 */
[----:B------:R-:W-:-:S08]  /*1900*/  DMUL R32, R30, R32 ;  /* 0x000000201e207228 */ /* 0x000fd00000000000 */
[----:B------:R-:W-:-:S08]  /*1910*/  DFMA R32, R34, R32, R30 ;  /* 0x000000202220722b */ /* 0x000fd0000000001e */
[----:B------:R-:W-:Y:S02]  /*1920*/  DMUL R30, R28, R32 ;  /* 0x000000201c1e7228 */ /* 0x000fe40000000000 */
[----:B------:R-:W-:-:S06]  /*1930*/  VIADD R33, R33, 0xfff00000 ;  /* 0xfff0000021217836 */ /* 0x000fcc0000000000 */
[----:B------:R-:W-:-:S08]  /*1940*/  DFMA R34, R30, -R30, R28 ;  /* 0x8000001e1e22722b */ /* 0x000fd0000000001c */
[----:B------:R-:W-:-:S10]  /*1950*/  DFMA R28, R32, R34, R30 ;  /* 0x00000022201c722b */ /* 0x000fd4000000001e */
[----:B------:R-:W-:Y:S01]  /*1960*/  VIADD R29, R29, 0xfcb00000 ;  /* 0xfcb000001d1d7836 */ /* 0x000fe20000000000 */
[----:B------:R-:W-:Y:S06]  /*1970*/  BRA `(.L_x_63) ;  /* 0x0000000000047947 */ /* 0x000fec0003800000 */
.L_x_64:
[----:B------:R-:W-:-:S11]  /*1980*/  DADD R28, R30, R30 ;  /* 0x000000001e1c7229 */ /* 0x000fd6000000001e */
.L_x_63:
[----:B------:R-:W-:Y:S05]  /*1990*/  BSYNC.RECONVERGENT B2 ;  /* 0x0000000000027941 */ /* 0x000fea0003800200 */
.L_x_61:
[----:B------:R-:W-:Y:S02]  /*19a0*/  IMAD.MOV.U32 R7, RZ, RZ, 0x0 ;  /* 0x00000000ff077424 */ /* 0x000fe400078e00ff */
[----:B------:R-:W-:Y:S02]  /*19b0*/  IMAD.MOV.U32 R46, RZ, RZ, R28 ;  /* 0x000000ffff2e7224 */ /* 0x000fe400078e001c */
[----:B------:R-:W-:Y:S01]  /*19c0*/  IMAD.MOV.U32 R47, RZ, RZ, R29 ;  /* 0x000000ffff2f7224 */ /* 0x000fe200078e001d */
[----:B------:R-:W-:Y:S06]  /*19d0*/  RET.REL.NODEC R6 `(_Z9calcForcePdP8MatPointii) ;  /* 0xffffffe406887950 */ /* 0x000fec0003c3ffff */
        .type           $_Z9calcForcePdP8MatPointii$__internal_accurate_pow,@function
        .size           $_Z9calcForcePdP8MatPointii$__internal_accurate_pow,(.L_x_70 - $_Z9calcForcePdP8MatPointii$__internal_accurate_pow)
$_Z9calcForcePdP8MatPointii$__internal_accurate_pow:
[----:B------:R-:W-:Y:S01]  /*19e0*/  ISETP.GT.U32.AND P0, PT, R5, 0xfffff, PT ;  /* 0x000fffff0500780c */ /* 0x000fe20003f04070 */
[--C-:B------:R-:W-:Y:S01]  /*19f0*/  IMAD.MOV.U32 R29, RZ, RZ, R5.reuse ;  /* 0x000000ffff1d7224 */ /* 0x100fe200078e0005 */
[----:B------:R-:W-:Y:S01]  /*1a00*/  UMOV UR4, 0x7d2cafe2 ;  /* 0x7d2cafe200047882 */ /* 0x000fe20000000000 */
[--C-:B------:R-:W-:Y:S01]  /*1a10*/  IMAD.MOV.U32 R7, RZ, RZ, R5.reuse ;  /* 0x000000ffff077224 */ /* 0x100fe200078e0005 */
[----:B------:R-:W-:Y:S01]  /*1a20*/  UMOV UR5, 0x3eb0f5ff ;  /* 0x3eb0f5ff00057882 */ /* 0x000fe20000000000 */
[----:B------:R-:W-:Y:S01]  /*1a30*/  IMAD.MOV.U32 R32, RZ, RZ, RZ ;  /* 0x000000ffff207224 */ /* 0x000fe200078e00ff */
[----:B------:R-:W-:Y:S01]  /*1a40*/  SHF.R.U32.HI R5, RZ, 0x14, R5 ;  /* 0x00000014ff057819 */ /* 0x000fe20000011605 */
[----:B------:R-:W-:Y:S01]  /*1a50*/  UMOV UR8, 0x3b39803f ;  /* 0x3b39803f00087882 */ /* 0x000fe20000000000 */
[----:B------:R-:W-:-:S05]  /*1a60*/  UMOV UR9, 0x3c7abc9e ;  /* 0x3c7abc9e00097882 */ /* 0x000fca0000000000 */
[----:B------:R-:W-:-:S10]  /*1a70*/  @!P0 DMUL R36, R28, 1.80143985094819840000e+16 ;  /* 0x435000001c248828 */ /* 0x000fd40000000000 */
[----:B------:R-:W-:Y:S01]  /*1a80*/  @!P0 MOV R7, R37 ;  /* 0x0000002500078202 */ /* 0x000fe20000000f00 */
[----:B------:R-:W-:Y:S01]  /*1a90*/  @!P0 IMAD.MOV.U32 R28, RZ, RZ, R36 ;  /* 0x000000ffff1c8224 */ /* 0x000fe200078e0024 */
[----:B------:R-:W-:Y:S02]  /*1aa0*/  @!P0 LEA.HI R5, R37, 0xffffffca, RZ, 0xc ;  /* 0xffffffca25058811 */ /* 0x000fe400078f60ff */
[----:B------:R-:W-:-:S04]  /*1ab0*/  LOP3.LUT R7, R7, 0x800fffff, RZ, 0xc0, !PT ;  /* 0x800fffff07077812 */ /* 0x000fc800078ec0ff */
[----:B------:R-:W-:-:S04]  /*1ac0*/  LOP3.LUT R29, R7, 0x3ff00000, RZ, 0xfc, !PT ;  /* 0x3ff00000071d7812 */ /* 0x000fc800078efcff */
[----:B------:R-:W-:-:S13]  /*1ad0*/  ISETP.GE.U32.AND P2, PT, R29, 0x3ff6a09f, PT ;  /* 0x3ff6a09f1d00780c */ /* 0x000fda0003f46070 */
[----:B------:R-:W-:-:S04]  /*1ae0*/  @P2 VIADD R7, R29, 0xfff00000 ;  /* 0xfff000001d072836 */ /* 0x000fc80000000000 */
[----:B------:R-:W-:Y:S01]  /*1af0*/  @P2 IMAD.MOV.U32 R29, RZ, RZ, R7 ;  /* 0x000000ffff1d2224 */ /* 0x000fe200078e0007 */
[C---:B------:R-:W-:Y:S01]  /*1b00*/  IADD3 R7, PT, PT, R5.reuse, -0x3ff, RZ ;  /* 0xfffffc0105077810 */ /* 0x040fe20007ffe0ff */
[----:B------:R-:W-:Y:S02]  /*1b10*/  @P2 VIADD R7, R5, 0xfffffc02 ;  /* 0xfffffc0205072836 */ /* 0x000fe40000000000 */
[----:B------:R-:W-:Y:S02]  /*1b20*/  IMAD.SHL.U32 R5, R9, 0x2, RZ ;  /* 0x0000000209057824 */ /* 0x000fe400078e00ff */
[----:B------:R-:W-:-:S03]  /*1b30*/  DADD R34, R28, 1 ;  /* 0x3ff000001c227429 */ /* 0x000fc60000000000 */
[----:B------:R-:W-:-:S03]  /*1b40*/  ISETP.GT.U32.AND P0, PT, R5, -0x2000001, PT ;  /* 0xfdffffff0500780c */ /* 0x000fc60003f04070 */
[----:B------:R-:W0:Y:S02]  /*1b50*/  MUFU.RCP64H R33, R35 ;  /* 0x0000002300217308 */ /* 0x000e240000001800 */
[----:B0-----:R-:W-:Y:S01]  /*1b60*/  DFMA R30, -R34, R32, 1 ;  /* 0x3ff00000221e742b */ /* 0x001fe20000000120 */
[----:B------:R-:W-:Y:S02]  /*1b70*/  IMAD.MOV.U32 R34, RZ, RZ, 0x41ad3b5a ;  /* 0x41ad3b5aff227424 */ /* 0x000fe400078e00ff */
[----:B------:R-:W-:-:S05]  /*1b80*/  IMAD.MOV.U32 R35, RZ, RZ, 0x3ed0f5d2 ;  /* 0x3ed0f5d2ff237424 */ /* 0x000fca00078e00ff */
[----:B------:R-:W-:Y:S02]  /*1b90*/  DFMA R38, R30, R30, R30 ;  /* 0x0000001e1e26722b */ /* 0x000fe4000000001e */
[----:B------:R-:W-:-:S06]  /*1ba0*/  DADD R30, R28, -1 ;  /* 0xbff000001c1e7429 */ /* 0x000fcc0000000000 */
[----:B------:R-:W-:-:S08]  /*1bb0*/  DFMA R32, R32, R38, R32 ;  /* 0x000000262020722b */ /* 0x000fd00000000020 */
[----:B------:R-:W-:-:S08]  /*1bc0*/  DMUL R28, R30, R32 ;  /* 0x000000201e1c7228 */ /* 0x000fd00000000000 */
[----:B------:R-:W-:-:S08]  /*1bd0*/  DFMA R28, R30, R32, R28 ;  /* 0x000000201e1c722b */ /* 0x000fd0000000001c */
[----:B------:R-:W-:-:S08]  /*1be0*/  DADD R38, R30, -R28 ;  /* 0x000000001e267229 */ /* 0x000fd0000000081c */
[----:B------:R-:W-:-:S08]  /*1bf0*/  DADD R38, R38, R38 ;  /* 0x0000000026267229 */ /* 0x000fd00000000026 */
[-C--:B------:R-:W-:Y:S02]  /*1c00*/  DFMA R30, R30, -R28.reuse, R38 ;  /* 0x8000001c1e1e722b */ /* 0x080fe40000000026 */
[----:B------:R-:W-:-:S06]  /*1c10*/  DMUL R38, R28, R28 ;  /* 0x0000001c1c267228 */ /* 0x000fcc0000000000 */
[----:B------:R-:W-:Y:S02]  /*1c20*/  DMUL R30, R32, R30 ;  /* 0x0000001e201e7228 */ /* 0x000fe40000000000 */
[----:B------:R-:W-:Y:S01]  /*1c30*/  DFMA R34, R38, UR4, R34 ;  /* 0x0000000426227c2b */ /* 0x000fe20008000022 */
[----:B------:R-:W-:Y:S01]  /*1c40*/  UMOV UR4, 0x75488a3f ;  /* 0x75488a3f00047882 */ /* 0x000fe20000000000 */
[----:B------:R-:W-:-:S06]  /*1c50*/  UMOV UR5, 0x3ef3b20a ;  /* 0x3ef3b20a00057882 */ /* 0x000fcc0000000000 */
[----:B------:R-:W-:Y:S01]  /*1c60*/  DFMA R34, R38, R34, UR4 ;  /* 0x0000000426227e2b */ /* 0x000fe20008000022 */
        /* <DEDUP_REMOVED lines=14> */
[----:B------:R-:W-:-:S08]  /*1d50*/  DFMA R32, R38, R34, UR4 ;  /* 0x0000000426207e2b */ /* 0x000fd00008000022 */
[----:B------:R-:W-:Y:S01]  /*1d60*/  DADD R36, -R32, UR4 ;  /* 0x0000000420247e29 */ /* 0x000fe20008000100 */
[----:B------:R-:W-:Y:S01]  /*1d70*/  UMOV UR4, 0xb9e7b0 ;  /* 0x00b9e7b000047882 */ /* 0x000fe20000000000 */
[----:B------:R-:W-:-:S06]  /*1d80*/  UMOV UR5, 0x3c46a4cb ;  /* 0x3c46a4cb00057882 */ /* 0x000fcc0000000000 */
[----:B------:R-:W-:Y:S02]  /*1d90*/  DFMA R34, R38, R34, R36 ;  /* 0x000000222622722b */ /* 0x000fe40000000024 */
[----:B------:R-:W-:Y:S01]  /*1da0*/  DMUL R36, R28, R28 ;  /* 0x0000001c1c247228 */ /* 0x000fe20000000000 */
[----:B------:R-:W-:Y:S02]  /*1db0*/  VIADD R39, R31, 0x100000 ;  /* 0x001000001f277836 */ /* 0x000fe40000000000 */
[----:B------:R-:W-:-:S03]  /*1dc0*/  IMAD.MOV.U32 R38, RZ, RZ, R30 ;  /* 0x000000ffff267224 */ /* 0x000fc600078e001e */
[----:B------:R-:W-:Y:S01]  /*1dd0*/  DADD R34, R34, -UR4 ;  /* 0x8000000422227e29 */ /* 0x000fe20008000000 */
[----:B------:R-:W-:Y:S01]  /*1de0*/  UMOV UR4, 0x80000000 ;  /* 0x8000000000047882 */ /* 0x000fe20000000000 */
[----:B------:R-:W-:Y:S01]  /*1df0*/  DFMA R40, R28, R28, -R36 ;  /* 0x0000001c1c28722b */ /* 0x000fe20000000824 */
[----:B------:R-:W-:-:S07]  /*1e00*/  UMOV UR5, 0x43300000 ;  /* 0x4330000000057882 */ /* 0x000fce0000000000 */
[C---:B------:R-:W-:Y:S02]  /*1e10*/  DFMA R38, R28.reuse, R38, R40 ;  /* 0x000000261c26722b */ /* 0x040fe40000000028 */
[----:B------:R-:W-:-:S08]  /*1e20*/  DMUL R40, R28, R36 ;  /* 0x000000241c287228 */ /* 0x000fd00000000000 */
[----:B------:R-:W-:-:S08]  /*1e30*/  DFMA R42, R28, R36, -R40 ;  /* 0x000000241c2a722b */ /* 0x000fd00000000828 */
[----:B------:R-:W-:Y:S02]  /*1e40*/  DFMA R42, R30, R36, R42 ;  /* 0x000000241e2a722b */ /* 0x000fe4000000002a */
[----:B------:R-:W-:-:S06]  /*1e50*/  DADD R36, R32, R34 ;  /* 0x0000000020247229 */ /* 0x000fcc0000000022 */
[----:B------:R-:W-:Y:S02]  /*1e60*/  DFMA R38, R28, R38, R42 ;  /* 0x000000261c26722b */ /* 0x000fe4000000002a */
[----:B------:R-:W-:-:S08]  /*1e70*/  DADD R42, R32, -R36 ;  /* 0x00000000202a7229 */ /* 0x000fd00000000824 */
[----:B------:R-:W-:Y:S02]  /*1e80*/  DADD R42, R34, R42 ;  /* 0x00000000222a7229 */ /* 0x000fe4000000002a */
[----:B------:R-:W-:-:S08]  /*1e90*/  DMUL R34, R36, R40 ;  /* 0x0000002824227228 */ /* 0x000fd00000000000 */
[----:B------:R-:W-:-:S08]  /*1ea0*/  DFMA R32, R36, R40, -R34 ;  /* 0x000000282420722b */ /* 0x000fd00000000822 */
[----:B------:R-:W-:-:S08]  /*1eb0*/  DFMA R32, R36, R38, R32 ;  /* 0x000000262420722b */ /* 0x000fd00000000020 */
[----:B------:R-:W-:-:S08]  /*1ec0*/  DFMA R42, R42, R40, R32 ;  /* 0x000000282a2a722b */ /* 0x000fd00000000020 */
[----:B------:R-:W-:-:S08]  /*1ed0*/  DADD R32, R34, R42 ;  /* 0x0000000022207229 */ /* 0x000fd0000000002a */
[--C-:B------:R-:W-:Y:S02]  /*1ee0*/  DADD R36, R28, R32.reuse ;  /* 0x000000001c247229 */ /* 0x100fe40000000020 */
[----:B------:R-:W-:-:S06]  /*1ef0*/  DADD R34, R34, -R32 ;  /* 0x0000000022227229 */ /* 0x000fcc0000000820 */
[----:B------:R-:W-:Y:S02]  /*1f00*/  DADD R28, R28, -R36 ;  /* 0x000000001c1c7229 */ /* 0x000fe40000000824 */
[----:B------:R-:W-:-:S06]  /*1f10*/  DADD R34, R42, R34 ;  /* 0x000000002a227229 */ /* 0x000fcc0000000022 */
[----:B------:R-:W-:-:S08]  /*1f20*/  DADD R28, R32, R28 ;  /* 0x00000000201c7229 */ /* 0x000fd0000000001c */
[----:B------:R-:W-:-:S08]  /*1f30*/  DADD R34, R34, R28 ;  /* 0x0000000022227229 */ /* 0x000fd0000000001c */
[----:B------:R-:W-:Y:S01]  /*1f40*/  DADD R34, R30, R34 ;  /* 0x000000001e227229 */ /* 0x000fe20000000022 */
[----:B------:R-:W-:Y:S01]  /*1f50*/  LOP3.LUT R30, R7, 0x80000000, RZ, 0x3c, !PT ;  /* 0x80000000071e7812 */ /* 0x000fe200078e3cff */
[----:B------:R-:W-:-:S06]  /*1f60*/  IMAD.MOV.U32 R31, RZ, RZ, 0x43300000 ;  /* 0x43300000ff1f7424 */ /* 0x000fcc00078e00ff */
[----:B------:R-:W-:Y:S02]  /*1f70*/  DADD R32, R36, R34 ;  /* 0x0000000024207229 */ /* 0x000fe40000000022 */
[----:B------:R-:W-:Y:S01]  /*1f80*/  DADD R30, R30, -UR4 ;  /* 0x800000041e1e7e29 */ /* 0x000fe20008000000 */
[----:B------:R-:W-:Y:S01]  /*1f90*/  UMOV UR4, 0xfefa39ef ;  /* 0xfefa39ef00047882 */ /* 0x000fe20000000000 */
[----:B------:R-:W-:-:S04]  /*1fa0*/  UMOV UR5, 0x3fe62e42 ;  /* 0x3fe62e4200057882 */ /* 0x000fc80000000000 */
[--C-:B------:R-:W-:Y:S02]  /*1fb0*/  DADD R38, R36, -R32.reuse ;  /* 0x0000000024267229 */ /* 0x100fe40000000820 */
[----:B------:R-:W-:-:S06]  /*1fc0*/  DFMA R28, R30, UR4, R32 ;  /* 0x000000041e1c7c2b */ /* 0x000fcc0008000020 */
[----:B------:R-:W-:Y:S02]  /*1fd0*/  DADD R38, R34, R38 ;  /* 0x0000000022267229 */ /* 0x000fe40000000026 */
[----:B------:R-:W-:-:S08]  /*1fe0*/  DFMA R36, R30, -UR4, R28 ;  /* 0x800000041e247c2b */ /* 0x000fd0000800001c */
[----:B------:R-:W-:-:S08]  /*1ff0*/  DADD R36, -R32, R36 ;  /* 0x0000000020247229 */ /* 0x000fd00000000124 */
[----:B------:R-:W-:-:S08]  /*2000*/  DADD R32, R38, -R36 ;  /* 0x0000000026207229 */ /* 0x000fd00000000824 */
[----:B------:R-:W-:Y:S01]  /*2010*/  DFMA R32, R30, UR8, R32 ;  /* 0x000000081e207c2b */ /* 0x000fe20008000020 */
[----:B------:R-:W-:Y:S01]  /*2020*/  LOP3.LUT R31, R9, 0xff0fffff, RZ, 0xc0, !PT ;  /* 0xff0fffff091f7812 */ /* 0x000fe200078ec0ff */
[----:B------:R-:W-:-:S03]  /*2030*/  IMAD.MOV.U32 R30, RZ, RZ, R8 ;  /* 0x000000ffff1e7224 */ /* 0x000fc600078e0008 */
[----:B------:R-:W-:-:S03]  /*2040*/  SEL R31, R31, R9, P0 ;  /* 0x000000091f1f7207 */ /* 0x000fc60000000000 */
[----:B------:R-:W-:-:S08]  /*2050*/  DADD R34, R28, R32 ;  /* 0x000000001c227229 */ /* 0x000fd00000000020 */
[----:B------:R-:W-:Y:S02]  /*2060*/  DADD R36, R28, -R34 ;  /* 0x000000001c247229 */ /* 0x000fe40000000822 */
[----:B------:R-:W-:-:S06]  /*2070*/  DMUL R28, R34, R30 ;  /* 0x0000001e221c7228 */ /* 0x000fcc0000000000 */
[----:B------:R-:W-:Y:S02]  /*2080*/  DADD R36, R32, R36 ;  /* 0x0000000020247229 */ /* 0x000fe40000000024 */
[----:B------:R-:W-:-:S08]  /*2090*/  DFMA R34, R34, R30, -R28 ;  /* 0x0000001e2222722b */ /* 0x000fd0000000081c */
[----:B------:R-:W-:Y:S01]  /*20a0*/  DFMA R36, R36, R30, R34 ;  /* 0x0000001e2424722b */ /* 0x000fe20000000022 */
[----:B------:R-:W-:Y:S02]  /*20b0*/  IMAD.MOV.U32 R30, RZ, RZ, 0x652b82fe ;  /* 0x652b82feff1e7424 */ /* 0x000fe400078e00ff */
[----:B------:R-:W-:-:S05]  /*20c0*/  IMAD.MOV.U32 R31, RZ, RZ, 0x3ff71547 ;  /* 0x3ff71547ff1f7424 */ /* 0x000fca00078e00ff */
[----:B------:R-:W-:-:S08]  /*20d0*/  DADD R32, R28, R36 ;  /* 0x000000001c207229 */ /* 0x000fd00000000024 */
[----:B------:R-:W-:Y:S02]  /*20e0*/  DFMA R30, R32, R30, 6.75539944105574400000e+15 ;  /* 0x43380000201e742b */ /* 0x000fe4000000001e */
[----:B------:R-:W-:Y:S01]  /*20f0*/  FSETP.GEU.AND P0, PT, |R33|, 4.1917929649353027344, PT ;  /* 0x4086232b2100780b */ /* 0x000fe20003f0e200 */
[----:B------:R-:W-:-:S05]  /*2100*/  DADD R28, R28, -R32 ;  /* 0x000000001c1c7229 */ /* 0x000fca0000000820 */
[----:B------:R-:W-:-:S03]  /*2110*/  DADD R34, R30, -6.75539944105574400000e+15 ;  /* 0xc33800001e227429 */ /* 0x000fc60000000000 */
[----:B------:R-:W-:-:S05]  /*2120*/  DADD R36, R36, R28 ;  /* 0x0000000024247229 */ /* 0x000fca000000001c */
[----:B------:R-:W-:Y:S01]  /*2130*/  DFMA R38, R34, -UR4, R32 ;  /* 0x8000000422267c2b */ /* 0x000fe20008000020 */
[----:B------:R-:W-:Y:S01]  /*2140*/  UMOV UR4, 0x3b39803f ;  /* 0x3b39803f00047882 */ /* 0x000fe20000000000 */
[----:B------:R-:W-:-:S06]  /*2150*/  UMOV UR5, 0x3c7abc9e ;  /* 0x3c7abc9e00057882 */ /* 0x000fcc0000000000 */
[----:B------:R-:W-:Y:S01]  /*2160*/  DFMA R34, R34, -UR4, R38 ;  /* 0x8000000422227c2b */ /* 0x000fe20008000026 */
[----:B------:R-:W-:Y:S01]  /*2170*/  UMOV UR4, 0x69ce2bdf ;  /* 0x69ce2bdf00047882 */ /* 0x000fe20000000000 */
[----:B------:R-:W-:Y:S01]  /*2180*/  IMAD.MOV.U32 R38, RZ, RZ, -0x35dec16 ;  /* 0xfca213eaff267424 */ /* 0x000fe200078e00ff */
[----:B------:R-:W-:Y:S01]  /*2190*/  MOV R39, 0x3e928af3 ;  /* 0x3e928af300277802 */ /* 0x000fe20000000f00 */
[----:B------:R-:W-:-:S05]  /*21a0*/  UMOV UR5, 0x3e5ade15 ;  /* 0x3e5ade1500057882 */ /* 0x000fca0000000000 */
        /* <DEDUP_REMOVED lines=25> */
[----:B------:R-:W-:-:S08]  /*2340*/  DFMA R38, R34, R38, 1 ;  /* 0x3ff000002226742b */ /* 0x000fd00000000026 */
[----:B------:R-:W-:-:S10]  /*2350*/  DFMA R34, R34, R38, 1 ;  /* 0x3ff000002222742b */ /* 0x000fd40000000026 */
[----:B------:R-:W-:Y:S02]  /*2360*/  IMAD R29, R30, 0x100000, R35 ;  /* 0x001000001e1d7824 */ /* 0x000fe400078e0223 */
[----:B------:R-:W-:Y:S01]  /*2370*/  IMAD.MOV.U32 R28, RZ, RZ, R34 ;  /* 0x000000ffff1c7224 */ /* 0x000fe200078e0022 */
[----:B------:R-:W-:Y:S06]  /*2380*/  @!P0 BRA `(.L_x_65) ;  /* 0x0000000000308947 */ /* 0x000fec0003800000 */
[----:B------:R-:W-:Y:S01]  /*2390*/  FSETP.GEU.AND P2, PT, |R33|, 4.2275390625, PT ;  /* 0x408748002100780b */ /* 0x000fe20003f4e200 */
[C---:B------:R-:W-:Y:S02]  /*23a0*/  DADD R28, R32.reuse, +INF ;  /* 0x7ff00000201c7429 */ /* 0x040fe40000000000 */
[----:B------:R-:W-:-:S08]  /*23b0*/  DSETP.GEU.AND P0, PT, R32, RZ, PT ;  /* 0x000000ff2000722a */ /* 0x000fd00003f0e000 */
[----:B------:R-:W-:Y:S02]  /*23c0*/  FSEL R28, R28, RZ, P0 ;  /* 0x000000ff1c1c7208 */ /* 0x000fe40000000000 */
[----:B------:R-:W-:Y:S02]  /*23d0*/  @!P2 LEA.HI R5, R30, R30, RZ, 0x1 ;  /* 0x0000001e1e05a211 */ /* 0x000fe400078f08ff */
[----:B------:R-:W-:Y:S02]  /*23e0*/  FSEL R29, R29, RZ, P0 ;  /* 0x000000ff1d1d7208 */ /* 0x000fe40000000000 */
[----:B------:R-:W-:-:S05]  /*23f0*/  @!P2 SHF.R.S32.HI R5, RZ, 0x1, R5 ;  /* 0x00000001ff05a819 */ /* 0x000fca0000011405 */
[----:B------:R-:W-:Y:S02]  /*2400*/  @!P2 IMAD.IADD R30, R30, 0x1, -R5 ;  /* 0x000000011e1ea824 */ /* 0x000fe400078e0a05 */
[----:B------:R-:W-:-:S03]  /*2410*/  @!P2 IMAD R35, R5, 0x100000, R35 ;  /* 0x001000000523a824 */ /* 0x000fc600078e0223 */
[----:B------:R-:W-:Y:S01]  /*2420*/  @!P2 LEA R31, R30, 0x3ff00000, 0x14 ;  /* 0x3ff000001e1fa811 */ /* 0x000fe200078ea0ff */
[----:B------:R-:W-:-:S06]  /*2430*/  @!P2 IMAD.MOV.U32 R30, RZ, RZ, RZ ;  /* 0x000000ffff1ea224 */ /* 0x000fcc00078e00ff */
[----:B------:R-:W-:-:S11]  /*2440*/  @!P2 DMUL R28, R34, R30 ;  /* 0x0000001e221ca228 */ /* 0x000fd60000000000 */
.L_x_65:
[----:B------:R-:W-:Y:S01]  /*2450*/  DFMA R36, R36, R28, R28 ;  /* 0x0000001c2424722b */ /* 0x000fe2000000001c */
[----:B------:R-:W-:Y:S01]  /*2460*/  IMAD.MOV.U32 R7, RZ, RZ, 0x0 ;  /* 0x00000000ff077424 */ /* 0x000fe200078e00ff */
[----:B------:R-:W-:-:S08]  /*2470*/  DSETP.NEU.AND P0, PT, |R28|, +INF , PT ;  /* 0x7ff000001c00742a */ /* 0x000fd00003f0d200 */
[----:B------:R-:W-:Y:S02]  /*2480*/  FSEL R28, R28, R36, !P0 ;  /* 0x000000241c1c7208 */ /* 0x000fe40004000000 */
[----:B------:R-:W-:Y:S01]  /*2490*/  FSEL R29, R29, R37, !P0 ;  /* 0x000000251d1d7208 */ /* 0x000fe20004000000 */
[----:B------:R-:W-:Y:S06]  /*24a0*/  RET.REL.NODEC R6 `(_Z9calcForcePdP8MatPointii) ;  /* 0xffffffd806d47950 */ /* 0x000fec0003c3ffff */
.L_x_66:
        /* <DEDUP_REMOVED lines=13> */
.L_x_70:


//--------------------- .nv.global.init           --------------------------
	.section	.nv.global.init,"aw",@progbits
	.align	8
.nv.global.init:
	.type		G,@object
	.size		G,(dt - G)
G:
        /*0000*/ 	.byte	0x16, 0xae, 0xde, 0xf4, 0x68, 0x58, 0xd2, 0x3d
	.type		dt,@object
	.size		dt,(.L_1 - dt)
dt:
        /*0008*/ 	.byte	0xfc, 0xa9, 0xf1, 0xd2, 0x4d, 0x62, 0x50, 0x3f
.L_1:


//--------------------- .nv.shared.reserved.0     --------------------------
	.section	.nv.shared.reserved.0,"aw",@nobits
	.weak		__nv_reservedSMEM_offset_0_alias
	.size		__nv_reservedSMEM_offset_0_alias, 0, 64
	.other		__nv_reservedSMEM_offset_0_alias,@"STO_CUDA_RESERVED_SHARED STV_DEFAULT"
__nv_reservedSMEM_offset_0_alias:
	.zero		0
	.zero		64


//--------------------- .nv.global                --------------------------
	.section	.nv.global,"aw",@nobits
.nv.global:
	.type		_ZN34_INTERNAL_b42a216b_4_k_cu_28f836af6thrust24THRUST_300001_SM_1000_NS3seqE,@object
	.size		_ZN34_INTERNAL_b42a216b_4_k_cu_28f836af6thrust24THRUST_300001_SM_1000_NS3seqE,(_ZN34_INTERNAL_b42a216b_4_k_cu_28f836af4cuda3std3__48in_placeE - _ZN34_INTERNAL_b42a216b_4_k_cu_28f836af6thrust24THRUST_300001_SM_1000_NS3seqE)
_ZN34_INTERNAL_b42a216b_4_k_cu_28f836af6thrust24THRUST_300001_SM_1000_NS3seqE:
	.zero		1
	.type		_ZN34_INTERNAL_b42a216b_4_k_cu_28f836af4cuda3std3__48in_placeE,@object
	.size		_ZN34_INTERNAL_b42a216b_4_k_cu_28f836af4cuda3std3__48in_placeE,(_ZN34_INTERNAL_b42a216b_4_k_cu_28f836af4cuda3std6ranges3__45__cpo4sizeE - _ZN34_INTERNAL_b42a216b_4_k_cu_28f836af4cuda3std3__48in_placeE)
_ZN34_INTERNAL_b42a216b_4_k_cu_28f836af4cuda3std3__48in_placeE:
	.zero		1
	.type		_ZN34_INTERNAL_b42a216b_4_k_cu_28f836af4cuda3std6ranges3__45__cpo4sizeE,@object
	.size		_ZN34_INTERNAL_b42a216b_4_k_cu_28f836af4cuda3std6ranges3__45__cpo4sizeE,(_ZN34_INTERNAL_b42a216b_4_k_cu_28f836af6thrust24THRUST_300001_SM_1000_NS12placeholders2_3E - _ZN34_INTERNAL_b42a216b_4_k_cu_28f836af4cuda3std6ranges3__45__cpo4sizeE)
_ZN34_INTERNAL_b42a216b_4_k_cu_28f836af4cuda3std6ranges3__45__cpo4sizeE:
	.zero		1
	.type		_ZN34_INTERNAL_b42a216b_4_k_cu_28f836af6thrust24THRUST_300001_SM_1000_NS12placeholders2_3E,@object
	.size		_ZN34_INTERNAL_b42a216b_4_k_cu_28f836af6thrust24THRUST_300001_SM_1000_NS12placeholders2_3E,(_ZN34_INTERNAL_b42a216b_4_k_cu_28f836af4cuda3std3__45__cpo6cbeginE - _ZN34_INTERNAL_b42a216b_4_k_cu_28f836af6thrust24THRUST_300001_SM_1000_NS12placeholders2_3E)
_ZN34_INTERNAL_b42a216b_4_k_cu_28f836af6thrust24THRUST_300001_SM_1000_NS12placeholders2_3E:
	.zero		1
	.type		_ZN34_INTERNAL_b42a216b_4_k_cu_28f836af4cuda3std3__45__cpo6cbeginE,@object
	.size		_ZN34_INTERNAL_b42a216b_4_k_cu_28f836af4cuda3std3__45__cpo6cbeginE,(_ZN34_INTERNAL_b42a216b_4_k_cu_28f836af4cuda3std6ranges3__45__cpo6cbeginE - _ZN34_INTERNAL_b42a216b_4_k_cu_28f836af4cuda3std3__45__cpo6cbeginE)
_ZN34_INTERNAL_b42a216b_4_k_cu_28f836af4cuda3std3__45__cpo6cbeginE:
	.zero		1
	.type		_ZN34_INTERNAL_b42a216b_4_k_cu_28f836af4cuda3std6ranges3__45__cpo6cbeginE,@object
	.size		_ZN34_INTERNAL_b42a216b_4_k_cu_28f836af4cuda3std6ranges3__45__cpo6cbeginE,(_ZN34_INTERNAL_b42a216b_4_k_cu_28f836af6thrust24THRUST_300001_SM_1000_NS12placeholders2_7E - _ZN34_INTERNAL_b42a216b_4_k_cu_28f836af4cuda3std6ranges3__45__cpo6cbeginE)
_ZN34_INTERNAL_b42a216b_4_k_cu_28f836af4cuda3std6ranges3__45__cpo6cbeginE:
	.zero		1
	.type		_ZN34_INTERNAL_b42a216b_4_k_cu_28f836af6thrust24THRUST_300001_SM_1000_NS12placeholders2_7E,@object
	.size		_ZN34_INTERNAL_b42a216b_4_k_cu_28f836af6thrust24THRUST_300001_SM_1000_NS12placeholders2_7E,(_ZN34_INTERNAL_b42a216b_4_k_cu_28f836af4cuda3std3__45__cpo7crbeginE - _ZN34_INTERNAL_b42a216b_4_k_cu_28f836af6thrust24THRUST_300001_SM_1000_NS12placeholders2_7E)
_ZN34_INTERNAL_b42a216b_4_k_cu_28f836af6thrust24THRUST_300001_SM_1000_NS12placeholders2_7E:
	.zero		1
	.type		_ZN34_INTERNAL_b42a216b_4_k_cu_28f836af4cuda3std3__45__cpo7crbeginE,@object
	.size		_ZN34_INTERNAL_b42a216b_4_k_cu_28f836af4cuda3std3__45__cpo7crbeginE,(_ZN34_INTERNAL_b42a216b_4_k_cu_28f836af4cuda3std6ranges3__45__cpo4nextE - _ZN34_INTERNAL_b42a216b_4_k_cu_28f836af4cuda3std3__45__cpo7crbeginE)
_ZN34_INTERNAL_b42a216b_4_k_cu_28f836af4cuda3std3__45__cpo7crbeginE:
	.zero		1
	.type		_ZN34_INTERNAL_b42a216b_4_k_cu_28f836af4cuda3std6ranges3__45__cpo4nextE,@object
	.size		_ZN34_INTERNAL_b42a216b_4_k_cu_28f836af4cuda3std6ranges3__45__cpo4nextE,(_ZN34_INTERNAL_b42a216b_4_k_cu_28f836af4cuda3std6ranges3__45__cpo4swapE - _ZN34_INTERNAL_b42a216b_4_k_cu_28f836af4cuda3std6ranges3__45__cpo4nextE)
_ZN34_INTERNAL_b42a216b_4_k_cu_28f836af4cuda3std6ranges3__45__cpo4nextE:
	.zero		1
	.type		_ZN34_INTERNAL_b42a216b_4_k_cu_28f836af4cuda3std6ranges3__45__cpo4swapE,@object
	.size		_ZN34_INTERNAL_b42a216b_4_k_cu_28f836af4cuda3std6ranges3__45__cpo4swapE,(_ZN34_INTERNAL_b42a216b_4_k_cu_28f836af6thrust24THRUST_300001_SM_1000_NS8cuda_cub10par_nosyncE - _ZN34_INTERNAL_b42a216b_4_k_cu_28f836af4cuda3std6ranges3__45__cpo4swapE)
_ZN34_INTERNAL_b42a216b_4_k_cu_28f836af4cuda3std6ranges3__45__cpo4swapE:
	.zero		1
	.type		_ZN34_INTERNAL_b42a216b_4_k_cu_28f836af6thrust24THRUST_300001_SM_1000_NS8cuda_cub10par_nosyncE,@object
	.size		_ZN34_INTERNAL_b42a216b_4_k_cu_28f836af6thrust24THRUST_300001_SM_1000_NS8cuda_cub10par_nosyncE,(_ZN34_INTERNAL_b42a216b_4_k_cu_28f836af6thrust24THRUST_300001_SM_1000_NS12placeholders2_9E - _ZN34_INTERNAL_b42a216b_4_k_cu_28f836af6thrust24THRUST_300001_SM_1000_NS8cuda_cub10par_nosyncE)
_ZN34_INTERNAL_b42a216b_4_k_cu_28f836af6thrust24THRUST_300001_SM_1000_NS8cuda_cub10par_nosyncE:
	.zero		1
	.type		_ZN34_INTERNAL_b42a216b_4_k_cu_28f836af6thrust24THRUST_300001_SM_1000_NS12placeholders2_9E,@object
	.size		_ZN34_INTERNAL_b42a216b_4_k_cu_28f836af6thrust24THRUST_300001_SM_1000_NS12placeholders2_9E,(_ZN34_INTERNAL_b42a216b_4_k_cu_28f836af4cuda3std3__436_GLOBAL__N__b42a216b_4_k_cu_28f836af6ignoreE - _ZN34_INTERNAL_b42a216b_4_k_cu_28f836af6thrust24THRUST_300001_SM_1000_NS12placeholders2_9E)
_ZN34_INTERNAL_b42a216b_4_k_cu_28f836af6thrust24THRUST_300001_SM_1000_NS12placeholders2_9E:
	.zero		1
	.type		_ZN34_INTERNAL_b42a216b_4_k_cu_28f836af4cuda3std3__436_GLOBAL__N__b42a216b_4_k_cu_28f836af6ignoreE,@object
	.size		_ZN34_INTERNAL_b42a216b_4_k_cu_28f836af4cuda3std3__436_GLOBAL__N__b42a216b_4_k_cu_28f836af6ignoreE,(_ZN34_INTERNAL_b42a216b_4_k_cu_28f836af4cuda3std6ranges3__45__cpo4dataE - _ZN34_INTERNAL_b42a216b_4_k_cu_28f836af4cuda3std3__436_GLOBAL__N__b42a216b_4_k_cu_28f836af6ignoreE)
_ZN34_INTERNAL_b42a216b_4_k_cu_28f836af4cuda3std3__436_GLOBAL__N__b42a216b_4_k_cu_28f836af6ignoreE:
	.zero		1
	.type		_ZN34_INTERNAL_b42a216b_4_k_cu_28f836af4cuda3std6ranges3__45__cpo4dataE,@object
	.size		_ZN34_INTERNAL_b42a216b_4_k_cu_28f836af4cuda3std6ranges3__45__cpo4dataE,(_ZN34_INTERNAL_b42a216b_4_k_cu_28f836af6thrust24THRUST_300001_SM_1000_NS12placeholders2_1E - _ZN34_INTERNAL_b42a216b_4_k_cu_28f836af4cuda3std6ranges3__45__cpo4dataE)
_ZN34_INTERNAL_b42a216b_4_k_cu_28f836af4cuda3std6ranges3__45__cpo4dataE:
	.zero		1
	.type		_ZN34_INTERNAL_b42a216b_4_k_cu_28f836af6thrust24THRUST_300001_SM_1000_NS12placeholders2_1E,@object
	.size		_ZN34_INTERNAL_b42a216b_4_k_cu_28f836af6thrust24THRUST_300001_SM_1000_NS12placeholders2_1E,(_ZN34_INTERNAL_b42a216b_4_k_cu_28f836af4cuda3std3__45__cpo5beginE - _ZN34_INTERNAL_b42a216b_4_k_cu_28f836af6thrust24THRUST_300001_SM_1000_NS12placeholders2_1E)
_ZN34_INTERNAL_b42a216b_4_k_cu_28f836af6thrust24THRUST_300001_SM_1000_NS12placeholders2_1E:
	.zero		1
	.type		_ZN34_INTERNAL_b42a216b_4_k_cu_28f836af4cuda3std3__45__cpo5beginE,@object
	.size		_ZN34_INTERNAL_b42a216b_4_k_cu_28f836af4cuda3std3__45__cpo5beginE,(_ZN34_INTERNAL_b42a216b_4_k_cu_28f836af4cuda3std6ranges3__45__cpo5beginE - _ZN34_INTERNAL_b42a216b_4_k_cu_28f836af4cuda3std3__45__cpo5beginE)
_ZN34_INTERNAL_b42a216b_4_k_cu_28f836af4cuda3std3__45__cpo5beginE:
	.zero		1
	.type		_ZN34_INTERNAL_b42a216b_4_k_cu_28f836af4cuda3std6ranges3__45__cpo5beginE,@object
	.size		_ZN34_INTERNAL_b42a216b_4_k_cu_28f836af4cuda3std6ranges3__45__cpo5beginE,(_ZN34_INTERNAL_b42a216b_4_k_cu_28f836af6thrust24THRUST_300001_SM_1000_NS12placeholders2_5E - _ZN34_INTERNAL_b42a216b_4_k_cu_28f836af4cuda3std6ranges3__45__cpo5beginE)
_ZN34_INTERNAL_b42a216b_4_k_cu_28f836af4cuda3std6ranges3__45__cpo5beginE:
	.zero		1
	.type		_ZN34_INTERNAL_b42a216b_4_k_cu_28f836af6thrust24THRUST_300001_SM_1000_NS12placeholders2_5E,@object
	.size		_ZN34_INTERNAL_b42a216b_4_k_cu_28f836af6thrust24THRUST_300001_SM_1000_NS12placeholders2_5E,(_ZN34_INTERNAL_b42a216b_4_k_cu_28f836af4cuda3std3__45__cpo6rbeginE - _ZN34_INTERNAL_b42a216b_4_k_cu_28f836af6thrust24THRUST_300001_SM_1000_NS12placeholders2_5E)
_ZN34_INTERNAL_b42a216b_4_k_cu_28f836af6thrust24THRUST_300001_SM_1000_NS12placeholders2_5E:
	.zero		1
	.type		_ZN34_INTERNAL_b42a216b_4_k_cu_28f836af4cuda3std3__45__cpo6rbeginE,@object
	.size		_ZN34_INTERNAL_b42a216b_4_k_cu_28f836af4cuda3std3__45__cpo6rbeginE,(_ZN34_INTERNAL_b42a216b_4_k_cu_28f836af4cuda3std6ranges3__45__cpo7advanceE - _ZN34_INTERNAL_b42a216b_4_k_cu_28f836af4cuda3std3__45__cpo6rbeginE)
_ZN34_INTERNAL_b42a216b_4_k_cu_28f836af4cuda3std3__45__cpo6rbeginE:
	.zero		1
	.type		_ZN34_INTERNAL_b42a216b_4_k_cu_28f836af4cuda3std6ranges3__45__cpo7advanceE,@object
	.size		_ZN34_INTERNAL_b42a216b_4_k_cu_28f836af4cuda3std6ranges3__45__cpo7advanceE,(_ZN34_INTERNAL_b42a216b_4_k_cu_28f836af4cuda3std3__47nulloptE - _ZN34_INTERNAL_b42a216b_4_k_cu_28f836af4cuda3std6ranges3__45__cpo7advanceE)
_ZN34_INTERNAL_b42a216b_4_k_cu_28f836af4cuda3std6ranges3__45__cpo7advanceE:
	.zero		1
	.type		_ZN34_INTERNAL_b42a216b_4_k_cu_28f836af4cuda3std3__47nulloptE,@object
	.size		_ZN34_INTERNAL_b42a216b_4_k_cu_28f836af4cuda3std3__47nulloptE,(_ZN34_INTERNAL_b42a216b_4_k_cu_28f836af4cuda3std6ranges3__45__cpo8distanceE - _ZN34_INTERNAL_b42a216b_4_k_cu_28f836af4cuda3std3__47nulloptE)
_ZN34_INTERNAL_b42a216b_4_k_cu_28f836af4cuda3std3__47nulloptE:
	.zero		1
	.type		_ZN34_INTERNAL_b42a216b_4_k_cu_28f836af4cuda3std6ranges3__45__cpo8distanceE,@object
	.size		_ZN34_INTERNAL_b42a216b_4_k_cu_28f836af4cuda3std6ranges3__45__cpo8distanceE,(_ZN34_INTERNAL_b42a216b_4_k_cu_28f836af6thrust24THRUST_300001_SM_1000_NS12placeholders3_10E - _ZN34_INTERNAL_b42a216b_4_k_cu_28f836af4cuda3std6ranges3__45__cpo8distanceE)
_ZN34_INTERNAL_b42a216b_4_k_cu_28f836af4cuda3std6ranges3__45__cpo8distanceE:
	.zero		1
	.type		_ZN34_INTERNAL_b42a216b_4_k_cu_28f836af6thrust24THRUST_300001_SM_1000_NS12placeholders3_10E,@object
	.size		_ZN34_INTERNAL_b42a216b_4_k_cu_28f836af6thrust24THRUST_300001_SM_1000_NS12placeholders3_10E,(_ZN34_INTERNAL_b42a216b_4_k_cu_28f836af4cuda3std3__419piecewise_constructE - _ZN34_INTERNAL_b42a216b_4_k_cu_28f836af6thrust24THRUST_300001_SM_1000_NS12placeholders3_10E)
_ZN34_INTERNAL_b42a216b_4_k_cu_28f836af6thrust24THRUST_300001_SM_1000_NS12placeholders3_10E:
	.zero		1
	.type		_ZN34_INTERNAL_b42a216b_4_k_cu_28f836af4cuda3std3__419piecewise_constructE,@object
	.size		_ZN34_INTERNAL_b42a216b_4_k_cu_28f836af4cuda3std3__419piecewise_constructE,(_ZN34_INTERNAL_b42a216b_4_k_cu_28f836af4cuda3std6ranges3__45__cpo5cdataE - _ZN34_INTERNAL_b42a216b_4_k_cu_28f836af4cuda3std3__419piecewise_constructE)
_ZN34_INTERNAL_b42a216b_4_k_cu_28f836af4cuda3std3__419piecewise_constructE:
	.zero		1
	.type		_ZN34_INTERNAL_b42a216b_4_k_cu_28f836af4cuda3std6ranges3__45__cpo5cdataE,@object
	.size		_ZN34_INTERNAL_b42a216b_4_k_cu_28f836af4cuda3std6ranges3__45__cpo5cdataE,(_ZN34_INTERNAL_b42a216b_4_k_cu_28f836af6thrust24THRUST_300001_SM_1000_NS12placeholders2_2E - _ZN34_INTERNAL_b42a216b_4_k_cu_28f836af4cuda3std6ranges3__45__cpo5cdataE)
_ZN34_INTERNAL_b42a216b_4_k_cu_28f836af4cuda3std6ranges3__45__cpo5cdataE:
	.zero		1
	.type		_ZN34_INTERNAL_b42a216b_4_k_cu_28f836af6thrust24THRUST_300001_SM_1000_NS12placeholders2_2E,@object
	.size		_ZN34_INTERNAL_b42a216b_4_k_cu_28f836af6thrust24THRUST_300001_SM_1000_NS12placeholders2_2E,(_ZN34_INTERNAL_b42a216b_4_k_cu_28f836af4cuda3std3__45__cpo3endE - _ZN34_INTERNAL_b42a216b_4_k_cu_28f836af6thrust24THRUST_300001_SM_1000_NS12placeholders2_2E)
_ZN34_INTERNAL_b42a216b_4_k_cu_28f836af6thrust24THRUST_300001_SM_1000_NS12placeholders2_2E:
	.zero		1
	.type		_ZN34_INTERNAL_b42a216b_4_k_cu_28f836af4cuda3std3__45__cpo3endE,@object
	.size		_ZN34_INTERNAL_b42a216b_4_k_cu_28f836af4cuda3std3__45__cpo3endE,(_ZN34_INTERNAL_b42a216b_4_k_cu_28f836af4cuda3std6ranges3__45__cpo3endE - _ZN34_INTERNAL_b42a216b_4_k_cu_28f836af4cuda3std3__45__cpo3endE)
_ZN34_INTERNAL_b42a216b_4_k_cu_28f836af4cuda3std3__45__cpo3endE:
	.zero		1
	.type		_ZN34_INTERNAL_b42a216b_4_k_cu_28f836af4cuda3std6ranges3__45__cpo3endE,@object
	.size		_ZN34_INTERNAL_b42a216b_4_k_cu_28f836af4cuda3std6ranges3__45__cpo3endE,(_ZN34_INTERNAL_b42a216b_4_k_cu_28f836af6thrust24THRUST_300001_SM_1000_NS12placeholders2_6E - _ZN34_INTERNAL_b42a216b_4_k_cu_28f836af4cuda3std6ranges3__45__cpo3endE)
_ZN34_INTERNAL_b42a216b_4_k_cu_28f836af4cuda3std6ranges3__45__cpo3endE:
	.zero		1
	.type		_ZN34_INTERNAL_b42a216b_4_k_cu_28f836af6thrust24THRUST_300001_SM_1000_NS12placeholders2_6E,@object
	.size		_ZN34_INTERNAL_b42a216b_4_k_cu_28f836af6thrust24THRUST_300001_SM_1000_NS12placeholders2_6E,(_ZN34_INTERNAL_b42a216b_4_k_cu_28f836af4cuda3std3__45__cpo4rendE - _ZN34_INTERNAL_b42a216b_4_k_cu_28f836af6thrust24THRUST_300001_SM_1000_NS12placeholders2_6E)
_ZN34_INTERNAL_b42a216b_4_k_cu_28f836af6thrust24THRUST_300001_SM_1000_NS12placeholders2_6E:
	.zero		1
	.type		_ZN34_INTERNAL_b42a216b_4_k_cu_28f836af4cuda3std3__45__cpo4rendE,@object
	.size		_ZN34_INTERNAL_b42a216b_4_k_cu_28f836af4cuda3std3__45__cpo4rendE,(_ZN34_INTERNAL_b42a216b_4_k_cu_28f836af4cuda3std6ranges3__45__cpo9iter_swapE - _ZN34_INTERNAL_b42a216b_4_k_cu_28f836af4cuda3std3__45__cpo4rendE)
_ZN34_INTERNAL_b42a216b_4_k_cu_28f836af4cuda3std3__45__cpo4rendE:
	.zero		1
	.type		_ZN34_INTERNAL_b42a216b_4_k_cu_28f836af4cuda3std6ranges3__45__cpo9iter_swapE,@object
	.size		_ZN34_INTERNAL_b42a216b_4_k_cu_28f836af4cuda3std6ranges3__45__cpo9iter_swapE,(_ZN34_INTERNAL_b42a216b_4_k_cu_28f836af4cuda3std3__48unexpectE - _ZN34_INTERNAL_b42a216b_4_k_cu_28f836af4cuda3std6ranges3__45__cpo9iter_swapE)
_ZN34_INTERNAL_b42a216b_4_k_cu_28f836af4cuda3std6ranges3__45__cpo9iter_swapE:
	.zero		1
	.type		_ZN34_INTERNAL_b42a216b_4_k_cu_28f836af4cuda3std3__48unexpectE,@object
	.size		_ZN34_INTERNAL_b42a216b_4_k_cu_28f836af4cuda3std3__48unexpectE,(_ZN34_INTERNAL_b42a216b_4_k_cu_28f836af6thrust24THRUST_300001_SM_1000_NS8cuda_cub3parE - _ZN34_INTERNAL_b42a216b_4_k_cu_28f836af4cuda3std3__48unexpectE)
_ZN34_INTERNAL_b42a216b_4_k_cu_28f836af4cuda3std3__48unexpectE:
	.zero		1
	.type		_ZN34_INTERNAL_b42a216b_4_k_cu_28f836af6thrust24THRUST_300001_SM_1000_NS8cuda_cub3parE,@object
	.size		_ZN34_INTERNAL_b42a216b_4_k_cu_28f836af6thrust24THRUST_300001_SM_1000_NS8cuda_cub3parE,(_ZN34_INTERNAL_b42a216b_4_k_cu_28f836af6thrust24THRUST_300001_SM_1000_NS12placeholders2_4E - _ZN34_INTERNAL_b42a216b_4_k_cu_28f836af6thrust24THRUST_300001_SM_1000_NS8cuda_cub3parE)
_ZN34_INTERNAL_b42a216b_4_k_cu_28f836af6thrust24THRUST_300001_SM_1000_NS8cuda_cub3parE:
	.zero		1
	.type		_ZN34_INTERNAL_b42a216b_4_k_cu_28f836af6thrust24THRUST_300001_SM_1000_NS12placeholders2_4E,@object
	.size		_ZN34_INTERNAL_b42a216b_4_k_cu_28f836af6thrust24THRUST_300001_SM_1000_NS12placeholders2_4E,(_ZN34_INTERNAL_b42a216b_4_k_cu_28f836af4cuda3std3__45__cpo4cendE - _ZN34_INTERNAL_b42a216b_4_k_cu_28f836af6thrust24THRUST_300001_SM_1000_NS12placeholders2_4E)
_ZN34_INTERNAL_b42a216b_4_k_cu_28f836af6thrust24THRUST_300001_SM_1000_NS12placeholders2_4E:
	.zero		1
	.type		_ZN34_INTERNAL_b42a216b_4_k_cu_28f836af4cuda3std3__45__cpo4cendE,@object
	.size		_ZN34_INTERNAL_b42a216b_4_k_cu_28f836af4cuda3std3__45__cpo4cendE,(_ZN34_INTERNAL_b42a216b_4_k_cu_28f836af4cuda3std6ranges3__45__cpo4cendE - _ZN34_INTERNAL_b42a216b_4_k_cu_28f836af4cuda3std3__45__cpo4cendE)
_ZN34_INTERNAL_b42a216b_4_k_cu_28f836af4cuda3std3__45__cpo4cendE:
	.zero		1
	.type		_ZN34_INTERNAL_b42a216b_4_k_cu_28f836af4cuda3std6ranges3__45__cpo4cendE,@object
	.size		_ZN34_INTERNAL_b42a216b_4_k_cu_28f836af4cuda3std6ranges3__45__cpo4cendE,(_ZN34_INTERNAL_b42a216b_4_k_cu_28f836af4cuda3std3__420unreachable_sentinelE - _ZN34_INTERNAL_b42a216b_4_k_cu_28f836af4cuda3std6ranges3__45__cpo4cendE)
_ZN34_INTERNAL_b42a216b_4_k_cu_28f836af4cuda3std6ranges3__45__cpo4cendE:
	.zero		1
	.type		_ZN34_INTERNAL_b42a216b_4_k_cu_28f836af4cuda3std3__420unreachable_sentinelE,@object
	.size		_ZN34_INTERNAL_b42a216b_4_k_cu_28f836af4cuda3std3__420unreachable_sentinelE,(_ZN34_INTERNAL_b42a216b_4_k_cu_28f836af4cuda3std6ranges3__45__cpo5ssizeE - _ZN34_INTERNAL_b42a216b_4_k_cu_28f836af4cuda3std3__420unreachable_sentinelE)
_ZN34_INTERNAL_b42a216b_4_k_cu_28f836af4cuda3std3__420unreachable_sentinelE:
	.zero		1
	.type		_ZN34_INTERNAL_b42a216b_4_k_cu_28f836af4cuda3std6ranges3__45__cpo5ssizeE,@object
	.size		_ZN34_INTERNAL_b42a216b_4_k_cu_28f836af4cuda3std6ranges3__45__cpo5ssizeE,(_ZN34_INTERNAL_b42a216b_4_k_cu_28f836af6thrust24THRUST_300001_SM_1000_NS12placeholders2_8E - _ZN34_INTERNAL_b42a216b_4_k_cu_28f836af4cuda3std6ranges3__45__cpo5ssizeE)
_ZN34_INTERNAL_b42a216b_4_k_cu_28f836af4cuda3std6ranges3__45__cpo5ssizeE:
	.zero		1
	.type		_ZN34_INTERNAL_b42a216b_4_k_cu_28f836af6thrust24THRUST_300001_SM_1000_NS12placeholders2_8E,@object
	.size		_ZN34_INTERNAL_b42a216b_4_k_cu_28f836af6thrust24THRUST_300001_SM_1000_NS12placeholders2_8E,(_ZN34_INTERNAL_b42a216b_4_k_cu_28f836af4cuda3std3__45__cpo5crendE - _ZN34_INTERNAL_b42a216b_4_k_cu_28f836af6thrust24THRUST_300001_SM_1000_NS12placeholders2_8E)
_ZN34_INTERNAL_b42a216b_4_k_cu_28f836af6thrust24THRUST_300001_SM_1000_NS12placeholders2_8E:
	.zero		1
	.type		_ZN34_INTERNAL_b42a216b_4_k_cu_28f836af4cuda3std3__45__cpo5crendE,@object
	.size		_ZN34_INTERNAL_b42a216b_4_k_cu_28f836af4cuda3std3__45__cpo5crendE,(_ZN34_INTERNAL_b42a216b_4_k_cu_28f836af4cuda3std6ranges3__45__cpo4prevE - _ZN34_INTERNAL_b42a216b_4_k_cu_28f836af4cuda3std3__45__cpo5crendE)
_ZN34_INTERNAL_b42a216b_4_k_cu_28f836af4cuda3std3__45__cpo5crendE:
	.zero		1
	.type		_ZN34_INTERNAL_b42a216b_4_k_cu_28f836af4cuda3std6ranges3__45__cpo4prevE,@object
	.size		_ZN34_INTERNAL_b42a216b_4_k_cu_28f836af4cuda3std6ranges3__45__cpo4prevE,(_ZN34_INTERNAL_b42a216b_4_k_cu_28f836af4cuda3std6ranges3__45__cpo9iter_moveE - _ZN34_INTERNAL_b42a216b_4_k_cu_28f836af4cuda3std6ranges3__45__cpo4prevE)
_ZN34_INTERNAL_b42a216b_4_k_cu_28f836af4cuda3std6ranges3__45__cpo4prevE:
	.zero		1
	.type		_ZN34_INTERNAL_b42a216b_4_k_cu_28f836af4cuda3std6ranges3__45__cpo9iter_moveE,@object
	.size		_ZN34_INTERNAL_b42a216b_4_k_cu_28f836af4cuda3std6ranges3__45__cpo9iter_moveE,(_ZN34_INTERNAL_b42a216b_4_k_cu_28f836af6thrust24THRUST_300001_SM_1000_NS6system6detail10sequential3seqE - _ZN34_INTERNAL_b42a216b_4_k_cu_28f836af4cuda3std6ranges3__45__cpo9iter_moveE)
_ZN34_INTERNAL_b42a216b_4_k_cu_28f836af4cuda3std6ranges3__45__cpo9iter_moveE:
	.zero		1
	.type		_ZN34_INTERNAL_b42a216b_4_k_cu_28f836af6thrust24THRUST_300001_SM_1000_NS6system6detail10sequential3seqE,@object
	.size		_ZN34_INTERNAL_b42a216b_4_k_cu_28f836af6thrust24THRUST_300001_SM_1000_NS6system6detail10sequential3seqE,(.L_33 - _ZN34_INTERNAL_b42a216b_4_k_cu_28f836af6thrust24THRUST_300001_SM_1000_NS6system6detail10sequential3seqE)
_ZN34_INTERNAL_b42a216b_4_k_cu_28f836af6thrust24THRUST_300001_SM_1000_NS6system6detail10sequential3seqE:
	.zero		1
.L_33:


//--------------------- .nv.constant0._ZN3cub18CUB_300001_SM_10006detail8for_each13static_kernelINS2_12policy_hub_t12policy_500_tEmN6thrust24THRUST_300001_SM_1000_NS8cuda_cub20__uninitialized_fill7functorINS7_10device_ptrIdEEdEEEEvT0_T1_ --------------------------
	.section	.nv.constant0._ZN3cub18CUB_300001_SM_10006detail8for_each13static_kernelINS2_12policy_hub_t12policy_500_tEmN6thrust24THRUST_300001_SM_1000_NS8cuda_cub20__uninitialized_fill7functorINS7_10device_ptrIdEEdEEEEvT0_T1_,"a",@progbits
	.sectionflags	@""
	.align	4
.nv.constant0._ZN3cub18CUB_300001_SM_10006detail8for_each13static_kernelINS2_12policy_hub_t12policy_500_tEmN6thrust24THRUST_300001_SM_1000_NS8cuda_cub20__uninitialized_fill7functorINS7_10device_ptrIdEEdEEEEvT0_T1_:
	.zero		920


//--------------------- .nv.constant0._ZN3cub18CUB_300001_SM_10006detail8for_each13static_kernelINS2_12policy_hub_t12policy_500_tElN6thrust24THRUST_300001_SM_1000_NS8cuda_cub6__fill7functorINS7_6detail15normal_iteratorINS7_10device_ptrI8MatPointEEEESE_EEEEvT0_T1_ --------------------------
	.section	.nv.constant0._ZN3cub18CUB_300001_SM_10006detail8for_each13static_kernelINS2_12policy_hub_t12policy_500_tElN6thrust24THRUST_300001_SM_1000_NS8cuda_cub6__fill7functorINS7_6detail15normal_iteratorINS7_10device_ptrI8MatPointEEEESE_EEEEvT0_T1_,"a",@progbits
	.sectionflags	@""
	.align	4
.nv.constant0._ZN3cub18CUB_300001_SM_10006detail8for_each13static_kernelINS2_12policy_hub_t12policy_500_tElN6thrust24THRUST_300001_SM_1000_NS8cuda_cub6__fill7functorINS7_6detail15normal_iteratorINS7_10device_ptrI8MatPointEEEESE_EEEEvT0_T1_:
	.zero		952


//--------------------- .nv.constant0._ZN3cub18CUB_300001_SM_10006detail8for_each13static_kernelINS2_12policy_hub_t12policy_500_tEmN6thrust24THRUST_300001_SM_1000_NS8cuda_cub20__uninitialized_fill7functorINS7_10device_ptrI8MatPointEESC_EEEEvT0_T1_ --------------------------
	.section	.nv.constant0._ZN3cub18CUB_300001_SM_10006detail8for_each13static_kernelINS2_12policy_hub_t12policy_500_tEmN6thrust24THRUST_300001_SM_1000_NS8cuda_cub20__uninitialized_fill7functorINS7_10device_ptrI8MatPointEESC_EEEEvT0_T1_,"a",@progbits
	.sectionflags	@""
	.align	4
.nv.constant0._ZN3cub18CUB_300001_SM_10006detail8for_each13static_kernelINS2_12policy_hub_t12policy_500_tEmN6thrust24THRUST_300001_SM_1000_NS8cuda_cub20__uninitialized_fill7functorINS7_10device_ptrI8MatPointEESC_EEEEvT0_T1_:
	.zero		952


//--------------------- .nv.constant0._ZN3cub18CUB_300001_SM_10006detail8for_each13static_kernelINS2_12policy_hub_t12policy_500_tEmN6thrust24THRUST_300001_SM_1000_NS8cuda_cub6__fill7functorINS7_6detail15normal_iteratorINS7_10device_ptrI8MatPointEEEESE_EEEEvT0_T1_ --------------------------
	.section	.nv.constant0._ZN3cub18CUB_300001_SM_10006detail8for_each13static_kernelINS2_12policy_hub_t12policy_500_tEmN6thrust24THRUST_300001_SM_1000_NS8cuda_cub6__fill7functorINS7_6detail15normal_iteratorINS7_10device_ptrI8MatPointEEEESE_EEEEvT0_T1_,"a",@progbits
	.sectionflags	@""
	.align	4
.nv.constant0._ZN3cub18CUB_300001_SM_10006detail8for_each13static_kernelINS2_12policy_hub_t12policy_500_tEmN6thrust24THRUST_300001_SM_1000_NS8cuda_cub6__fill7functorINS7_6detail15normal_iteratorINS7_10device_ptrI8MatPointEEEESE_EEEEvT0_T1_:
	.zero		952


//--------------------- .nv.constant0._ZN3cub18CUB_300001_SM_10006detail11EmptyKernelIvEEvv --------------------------
	.section	.nv.constant0._ZN3cub18CUB_300001_SM_10006detail11EmptyKernelIvEEvv,"a",@progbits
	.sectionflags	@""
	.align	4
.nv.constant0._ZN3cub18CUB_300001_SM_10006detail11EmptyKernelIvEEvv:
	.zero		896


//--------------------- .nv.constant0._Z21simulationStep_deviceP8MatPointPdi --------------------------
	.section	.nv.constant0._Z21simulationStep_deviceP8MatPointPdi,"a",@progbits
	.sectionflags	@""
	.align	4
.nv.constant0._Z21simulationStep_deviceP8MatPointPdi:
	.zero		916


//--------------------- .nv.constant0._Z9calcForcePdP8MatPointii --------------------------
	.section	.nv.constant0._Z9calcForcePdP8MatPointii,"a",@progbits
	.sectionflags	@""
	.align	4
.nv.constant0._Z9calcForcePdP8MatPointii:
	.zero		920


//--------------------- SYMBOLS --------------------------

	.type		.nv.reservedSmem.offset0,@object
	.size		.nv.reservedSmem.offset0,0x4
